//
// Generated by NVIDIA NVVM Compiler
//
// Compiler Build ID: CL-36424714
// Cuda compilation tools, release 13.0, V13.0.88
// Based on NVVM 20.0.0
//

.version 9.0
.target sm_100
.address_size 64

	// .globl	_Z5cInv2P6float2S0_ii
.global .align 4 .b8 __cudart_i2opi_f[24] = {65, 144, 67, 60, 153, 149, 98, 219, 192, 221, 52, 245, 209, 87, 39, 252, 41, 21, 68, 78, 110, 131, 249, 162};

.visible .entry _Z5cInv2P6float2S0_ii(
	.param .u64 .ptr .align 1 _Z5cInv2P6float2S0_ii_param_0,
	.param .u64 .ptr .align 1 _Z5cInv2P6float2S0_ii_param_1,
	.param .u32 _Z5cInv2P6float2S0_ii_param_2,
	.param .u32 _Z5cInv2P6float2S0_ii_param_3
)
{
	.reg .pred 	%p<2>;
	.reg .b32 	%r<17>;
	.reg .b32 	%f<14>;
	.reg .b64 	%rd<11>;

	ld.param.u64 	%rd1, [_Z5cInv2P6float2S0_ii_param_0];
	ld.param.u64 	%rd2, [_Z5cInv2P6float2S0_ii_param_1];
	ld.param.u32 	%r3, [_Z5cInv2P6float2S0_ii_param_2];
	ld.param.u32 	%r4, [_Z5cInv2P6float2S0_ii_param_3];
	mov.u32 	%r5, %tid.x;
	mov.u32 	%r6, %ntid.x;
	mov.u32 	%r7, %ctaid.x;
	mad.lo.s32 	%r8, %r6, %r7, %r5;
	mov.u32 	%r9, %tid.y;
	mov.u32 	%r10, %ntid.y;
	mov.u32 	%r11, %ctaid.y;
	mad.lo.s32 	%r1, %r10, %r11, %r9;
	add.s32 	%r12, %r8, %r3;
	add.s32 	%r2, %r12, 1;
	setp.lt.s32 	%p1, %r2, %r1;
	@%p1 bra 	$L__BB0_2;
	cvta.to.global.u64 	%rd3, %rd2;
	cvta.to.global.u64 	%rd4, %rd1;
	mul.lo.s32 	%r13, %r4, %r1;
	add.s32 	%r14, %r2, %r13;
	mul.wide.s32 	%rd5, %r14, 8;
	add.s64 	%rd6, %rd3, %rd5;
	ld.global.v2.f32 	{%f1, %f2}, [%rd6];
	add.s32 	%r15, %r13, %r3;
	mul.wide.s32 	%rd7, %r15, 8;
	add.s64 	%rd8, %rd3, %rd7;
	ld.global.v2.f32 	{%f3, %f4}, [%rd8];
	mad.lo.s32 	%r16, %r4, %r3, %r2;
	mul.wide.s32 	%rd9, %r16, 8;
	add.s64 	%rd10, %rd4, %rd9;
	ld.global.v2.f32 	{%f5, %f6}, [%rd10];
	mul.f32 	%f7, %f3, %f5;
	mul.f32 	%f8, %f4, %f6;
	sub.f32 	%f9, %f7, %f8;
	mul.f32 	%f10, %f3, %f6;
	fma.rn.f32 	%f11, %f4, %f5, %f10;
	sub.f32 	%f12, %f1, %f9;
	sub.f32 	%f13, %f2, %f11;
	st.global.v2.f32 	[%rd6], {%f12, %f13};
$L__BB0_2:
	ret;

}
	// .globl	_Z5cInv1P6float2S0_ii
.visible .entry _Z5cInv1P6float2S0_ii(
	.param .u64 .ptr .align 1 _Z5cInv1P6float2S0_ii_param_0,
	.param .u64 .ptr .align 1 _Z5cInv1P6float2S0_ii_param_1,
	.param .u32 _Z5cInv1P6float2S0_ii_param_2,
	.param .u32 _Z5cInv1P6float2S0_ii_param_3
)
{
	.reg .pred 	%p<2>;
	.reg .b32 	%r<11>;
	.reg .b32 	%f<23>;
	.reg .b64 	%rd<11>;

	ld.param.u64 	%rd2, [_Z5cInv1P6float2S0_ii_param_0];
	ld.param.u64 	%rd3, [_Z5cInv1P6float2S0_ii_param_1];
	ld.param.u32 	%r2, [_Z5cInv1P6float2S0_ii_param_2];
	ld.param.u32 	%r3, [_Z5cInv1P6float2S0_ii_param_3];
	cvta.to.global.u64 	%rd1, %rd3;
	mov.u32 	%r4, %tid.x;
	mov.u32 	%r5, %ntid.x;
	mov.u32 	%r6, %ctaid.x;
	mad.lo.s32 	%r1, %r5, %r6, %r4;
	setp.ne.s32 	%p1, %r1, %r2;
	@%p1 bra 	$L__BB1_2;
	mad.lo.s32 	%r7, %r3, %r2, %r2;
	mul.wide.s32 	%rd4, %r7, 8;
	add.s64 	%rd5, %rd1, %rd4;
	mov.b32 	%r8, 1065353216;
	st.global.u32 	[%rd5], %r8;
$L__BB1_2:
	cvta.to.global.u64 	%rd6, %rd2;
	mad.lo.s32 	%r9, %r3, %r1, %r2;
	mul.wide.s32 	%rd7, %r9, 8;
	add.s64 	%rd8, %rd1, %rd7;
	ld.global.v2.f32 	{%f1, %f2}, [%rd8];
	mad.lo.s32 	%r10, %r3, %r2, %r2;
	mul.wide.s32 	%rd9, %r10, 8;
	add.s64 	%rd10, %rd6, %rd9;
	ld.global.v2.f32 	{%f3, %f4}, [%rd10];
	abs.f32 	%f5, %f3;
	abs.f32 	%f6, %f4;
	add.f32 	%f7, %f5, %f6;
	rcp.rn.f32 	%f8, %f7;
	mul.f32 	%f9, %f1, %f8;
	mul.f32 	%f10, %f2, %f8;
	mul.f32 	%f11, %f3, %f8;
	mul.f32 	%f12, %f4, %f8;
	mul.f32 	%f13, %f12, %f12;
	fma.rn.f32 	%f14, %f11, %f11, %f13;
	rcp.rn.f32 	%f15, %f14;
	mul.f32 	%f16, %f10, %f12;
	fma.rn.f32 	%f17, %f9, %f11, %f16;
	mul.f32 	%f18, %f17, %f15;
	mul.f32 	%f19, %f10, %f11;
	mul.f32 	%f20, %f9, %f12;
	sub.f32 	%f21, %f19, %f20;
	mul.f32 	%f22, %f21, %f15;
	st.global.v2.f32 	[%rd8], {%f18, %f22};
	ret;

}
	// .globl	_Z6bChol3P6float2ii
.visible .entry _Z6bChol3P6float2ii(
	.param .u64 .ptr .align 1 _Z6bChol3P6float2ii_param_0,
	.param .u32 _Z6bChol3P6float2ii_param_1,
	.param .u32 _Z6bChol3P6float2ii_param_2
)
{
	.reg .pred 	%p<2>;
	.reg .b32 	%r<18>;
	.reg .b32 	%f<14>;
	.reg .b64 	%rd<9>;

	ld.param.u64 	%rd1, [_Z6bChol3P6float2ii_param_0];
	ld.param.u32 	%r3, [_Z6bChol3P6float2ii_param_1];
	ld.param.u32 	%r4, [_Z6bChol3P6float2ii_param_2];
	mov.u32 	%r5, %tid.x;
	mov.u32 	%r6, %ntid.x;
	mov.u32 	%r7, %ctaid.x;
	mad.lo.s32 	%r1, %r6, %r7, %r5;
	mov.u32 	%r8, %tid.y;
	mov.u32 	%r9, %ntid.y;
	mov.u32 	%r10, %ctaid.y;
	mad.lo.s32 	%r2, %r9, %r10, %r8;
	setp.lt.s32 	%p1, %r1, %r2;
	@%p1 bra 	$L__BB2_2;
	cvta.to.global.u64 	%rd2, %rd1;
	add.s32 	%r11, %r3, 1;
	mul.lo.s32 	%r12, %r4, %r3;
	add.s32 	%r13, %r11, %r2;
	add.s32 	%r14, %r13, %r12;
	mul.wide.s32 	%rd3, %r14, 8;
	add.s64 	%rd4, %rd2, %rd3;
	ld.global.v2.f32 	{%f1, %f2}, [%rd4];
	add.s32 	%r15, %r11, %r1;
	mad.lo.s32 	%r16, %r13, %r4, %r15;
	mul.wide.s32 	%rd5, %r16, 8;
	add.s64 	%rd6, %rd2, %rd5;
	ld.global.v2.f32 	{%f3, %f4}, [%rd6];
	add.s32 	%r17, %r15, %r12;
	mul.wide.s32 	%rd7, %r17, 8;
	add.s64 	%rd8, %rd2, %rd7;
	ld.global.v2.f32 	{%f5, %f6}, [%rd8];
	mul.f32 	%f7, %f2, %f6;
	fma.rn.f32 	%f8, %f1, %f5, %f7;
	mul.f32 	%f9, %f1, %f6;
	mul.f32 	%f10, %f2, %f5;
	sub.f32 	%f11, %f9, %f10;
	sub.f32 	%f12, %f3, %f8;
	sub.f32 	%f13, %f4, %f11;
	st.global.v2.f32 	[%rd6], {%f12, %f13};
$L__BB2_2:
	ret;

}
	// .globl	_Z6bChol2P6float2ii
.visible .entry _Z6bChol2P6float2ii(
	.param .u64 .ptr .align 1 _Z6bChol2P6float2ii_param_0,
	.param .u32 _Z6bChol2P6float2ii_param_1,
	.param .u32 _Z6bChol2P6float2ii_param_2
)
{
	.reg .b32 	%r<5>;
	.reg .b32 	%f<23>;
	.reg .b64 	%rd<10>;

	ld.param.u64 	%rd1, [_Z6bChol2P6float2ii_param_0];
	ld.param.u32 	%r1, [_Z6bChol2P6float2ii_param_1];
	ld.param.u32 	%r2, [_Z6bChol2P6float2ii_param_2];
	cvta.to.global.u64 	%rd2, %rd1;
	mov.u32 	%r3, %ctaid.x;
	mad.lo.s32 	%r4, %r2, %r1, %r1;
	cvt.s64.s32 	%rd3, %r4;
	cvt.u64.u32 	%rd4, %r3;
	add.s64 	%rd5, %rd4, %rd3;
	shl.b64 	%rd6, %rd5, 3;
	add.s64 	%rd7, %rd2, %rd6;
	ld.global.v2.f32 	{%f1, %f2}, [%rd7+8];
	mul.wide.s32 	%rd8, %r4, 8;
	add.s64 	%rd9, %rd2, %rd8;
	ld.global.v2.f32 	{%f3, %f4}, [%rd9];
	abs.f32 	%f5, %f3;
	abs.f32 	%f6, %f4;
	add.f32 	%f7, %f5, %f6;
	rcp.rn.f32 	%f8, %f7;
	mul.f32 	%f9, %f1, %f8;
	mul.f32 	%f10, %f2, %f8;
	mul.f32 	%f11, %f3, %f8;
	mul.f32 	%f12, %f4, %f8;
	mul.f32 	%f13, %f12, %f12;
	fma.rn.f32 	%f14, %f11, %f11, %f13;
	rcp.rn.f32 	%f15, %f14;
	mul.f32 	%f16, %f10, %f12;
	fma.rn.f32 	%f17, %f9, %f11, %f16;
	mul.f32 	%f18, %f17, %f15;
	mul.f32 	%f19, %f10, %f11;
	mul.f32 	%f20, %f9, %f12;
	sub.f32 	%f21, %f19, %f20;
	mul.f32 	%f22, %f21, %f15;
	st.global.v2.f32 	[%rd7+8], {%f18, %f22};
	ret;

}
	// .globl	_Z5bCholP6float2ii
.visible .entry _Z5bCholP6float2ii(
	.param .u64 .ptr .align 1 _Z5bCholP6float2ii_param_0,
	.param .u32 _Z5bCholP6float2ii_param_1,
	.param .u32 _Z5bCholP6float2ii_param_2
)
{
	.local .align 4 .b8 	__local_depot4[28];
	.reg .b64 	%SP;
	.reg .b64 	%SPL;
	.reg .pred 	%p<25>;
	.reg .b32 	%r<83>;
	.reg .b32 	%f<93>;
	.reg .b64 	%rd<43>;
	.reg .b64 	%fd<5>;

	mov.u64 	%SPL, __local_depot4;
	ld.param.u64 	%rd17, [_Z5bCholP6float2ii_param_0];
	ld.param.u32 	%r28, [_Z5bCholP6float2ii_param_1];
	ld.param.u32 	%r29, [_Z5bCholP6float2ii_param_2];
	cvta.to.global.u64 	%rd18, %rd17;
	add.u64 	%rd1, %SPL, 0;
	mad.lo.s32 	%r30, %r29, %r28, %r28;
	mul.wide.s32 	%rd20, %r30, 8;
	add.s64 	%rd2, %rd18, %rd20;
	ld.global.v2.f32 	{%f12, %f13}, [%rd2];
	abs.f32 	%f14, %f12;
	abs.f32 	%f15, %f13;
	setp.gt.f32 	%p1, %f14, %f15;
	selp.f32 	%f16, %f14, %f15, %p1;
	selp.f32 	%f17, %f15, %f14, %p1;
	div.rn.f32 	%f19, %f17, %f16;
	fma.rn.f32 	%f20, %f19, %f19, 0f3F800000;
	sqrt.rn.f32 	%f21, %f20;
	mul.f32 	%f22, %f21, %f16;
	setp.eq.f32 	%p2, %f16, 0f00000000;
	max.f32 	%f23, %f16, %f17;
	setp.gt.f32 	%p3, %f23, 0f7F7FFFFF;
	add.f32 	%f24, %f14, %f15;
	selp.f32 	%f25, %f24, %f22, %p2;
	selp.f32 	%f1, %f24, %f25, %p3;
	setp.gt.f32 	%p4, %f15, %f14;
	selp.f32 	%f26, %f15, %f14, %p4;
	selp.f32 	%f27, %f14, %f15, %p4;
	div.rn.f32 	%f28, %f27, %f26;
	mul.f32 	%f29, %f28, %f28;
	fma.rn.f32 	%f30, %f29, 0f3B33710B, 0fBC807748;
	fma.rn.f32 	%f31, %f30, %f29, 0f3D2CDAB2;
	fma.rn.f32 	%f32, %f31, %f29, 0fBD992D10;
	fma.rn.f32 	%f33, %f32, %f29, 0f3DD9EA6C;
	fma.rn.f32 	%f34, %f33, %f29, 0fBE117CB1;
	fma.rn.f32 	%f35, %f34, %f29, 0f3E4CBCE0;
	fma.rn.f32 	%f36, %f35, %f29, 0fBEAAAA7D;
	mul.f32 	%f37, %f29, %f36;
	fma.rn.f32 	%f38, %f37, %f28, %f28;
	neg.f32 	%f39, %f38;
	fma.rn.f32 	%f40, 0f3F6EE581, 0f3FD774EB, %f39;
	selp.f32 	%f41, %f40, %f38, %p4;
	selp.f32 	%f42, 0f3F6EE581, 0f3FEEE581, %p4;
	selp.f32 	%f43, %f38, %f39, %p4;
	mov.b32 	%r31, %f12;
	fma.rn.f32 	%f44, %f42, 0f3FD774EB, %f43;
	setp.lt.s32 	%p5, %r31, 0;
	selp.f32 	%f45, %f44, %f41, %p5;
	setp.eq.f32 	%p6, %f26, 0f00000000;
	selp.f32 	%f46, 0f40490FDB, 0f00000000, %p5;
	setp.eq.f32 	%p7, %f14, %f15;
	selp.f32 	%f47, 0f4016CBE4, 0f3F490FDB, %p5;
	selp.f32 	%f48, %f47, %f45, %p7;
	selp.f32 	%f49, %f46, %f48, %p6;
	abs.f32 	%f50, %f24;
	setp.nan.f32 	%p8, %f50, %f50;
	copysign.f32 	%f51, %f13, %f49;
	selp.f32 	%f52, %f24, %f51, %p8;
	mul.f32 	%f2, %f52, 0f3F000000;
	mul.f32 	%f53, %f2, 0f3F22F983;
	cvt.rni.s32.f32 	%r82, %f53;
	cvt.rn.f32.s32 	%f54, %r82;
	fma.rn.f32 	%f55, %f54, 0fBFC90FDA, %f2;
	fma.rn.f32 	%f56, %f54, 0fB3A22168, %f55;
	fma.rn.f32 	%f92, %f54, 0fA7C234C5, %f56;
	abs.f32 	%f4, %f2;
	setp.ltu.f32 	%p9, %f4, 0f47CE4780;
	mov.u32 	%r78, %r82;
	mov.f32 	%f91, %f92;
	@%p9 bra 	$L__BB4_8;
	setp.neu.f32 	%p10, %f4, 0f7F800000;
	@%p10 bra 	$L__BB4_3;
	mov.f32 	%f59, 0f00000000;
	mul.rn.f32 	%f91, %f2, %f59;
	mov.b32 	%r78, 0;
	bra.uni 	$L__BB4_8;
$L__BB4_3:
	mov.b32 	%r2, %f2;
	shl.b32 	%r33, %r2, 8;
	or.b32  	%r3, %r33, -2147483648;
	mov.b64 	%rd39, 0;
	mov.b32 	%r75, 0;
	mov.u64 	%rd37, __cudart_i2opi_f;
	mov.u64 	%rd38, %rd1;
$L__BB4_4:
	.pragma "nounroll";
	ld.global.nc.u32 	%r34, [%rd37];
	mad.wide.u32 	%rd23, %r34, %r3, %rd39;
	shr.u64 	%rd39, %rd23, 32;
	st.local.u32 	[%rd38], %rd23;
	add.s32 	%r75, %r75, 1;
	add.s64 	%rd38, %rd38, 4;
	add.s64 	%rd37, %rd37, 4;
	setp.ne.s32 	%p11, %r75, 6;
	@%p11 bra 	$L__BB4_4;
	shr.u32 	%r35, %r2, 23;
	st.local.u32 	[%rd1+24], %rd39;
	and.b32  	%r6, %r35, 31;
	and.b32  	%r36, %r35, 224;
	add.s32 	%r37, %r36, -128;
	shr.u32 	%r38, %r37, 5;
	mul.wide.u32 	%rd24, %r38, 4;
	sub.s64 	%rd9, %rd1, %rd24;
	ld.local.u32 	%r76, [%rd9+24];
	ld.local.u32 	%r77, [%rd9+20];
	setp.eq.s32 	%p12, %r6, 0;
	@%p12 bra 	$L__BB4_7;
	shf.l.wrap.b32 	%r76, %r77, %r76, %r6;
	ld.local.u32 	%r39, [%rd9+16];
	shf.l.wrap.b32 	%r77, %r39, %r77, %r6;
$L__BB4_7:
	shr.u32 	%r40, %r76, 30;
	shf.l.wrap.b32 	%r41, %r77, %r76, 2;
	shl.b32 	%r42, %r77, 2;
	shr.u32 	%r43, %r41, 31;
	add.s32 	%r44, %r43, %r40;
	neg.s32 	%r45, %r44;
	setp.lt.s32 	%p13, %r2, 0;
	selp.b32 	%r78, %r45, %r44, %p13;
	xor.b32  	%r46, %r41, %r2;
	shr.s32 	%r47, %r41, 31;
	xor.b32  	%r48, %r47, %r41;
	xor.b32  	%r49, %r47, %r42;
	cvt.u64.u32 	%rd25, %r48;
	shl.b64 	%rd26, %rd25, 32;
	cvt.u64.u32 	%rd27, %r49;
	or.b64  	%rd28, %rd26, %rd27;
	cvt.rn.f64.s64 	%fd1, %rd28;
	mul.f64 	%fd2, %fd1, 0d3BF921FB54442D19;
	cvt.rn.f32.f64 	%f57, %fd2;
	neg.f32 	%f58, %f57;
	setp.lt.s32 	%p14, %r46, 0;
	selp.f32 	%f91, %f58, %f57, %p14;
$L__BB4_8:
	setp.ltu.f32 	%p15, %f4, 0f47CE4780;
	add.s32 	%r51, %r78, 1;
	mul.rn.f32 	%f60, %f91, %f91;
	and.b32  	%r52, %r78, 1;
	setp.eq.b32 	%p16, %r52, 1;
	selp.f32 	%f61, %f91, 0f3F800000, %p16;
	fma.rn.f32 	%f62, %f60, %f61, 0f00000000;
	fma.rn.f32 	%f63, %f60, 0f37CBAC00, 0fBAB607ED;
	selp.f32 	%f64, 0fB94D4153, %f63, %p16;
	selp.f32 	%f65, 0f3C0885E4, 0f3D2AAABB, %p16;
	fma.rn.f32 	%f66, %f64, %f60, %f65;
	selp.f32 	%f67, 0fBE2AAAA8, 0fBEFFFFFF, %p16;
	fma.rn.f32 	%f68, %f66, %f60, %f67;
	fma.rn.f32 	%f69, %f68, %f62, %f61;
	and.b32  	%r53, %r51, 2;
	setp.eq.s32 	%p17, %r53, 0;
	mov.f32 	%f70, 0f00000000;
	sub.f32 	%f71, %f70, %f69;
	selp.f32 	%f8, %f69, %f71, %p17;
	@%p15 bra 	$L__BB4_16;
	setp.neu.f32 	%p18, %f4, 0f7F800000;
	@%p18 bra 	$L__BB4_11;
	mov.f32 	%f74, 0f00000000;
	mul.rn.f32 	%f92, %f2, %f74;
	mov.b32 	%r82, 0;
	bra.uni 	$L__BB4_16;
$L__BB4_11:
	mov.b32 	%r15, %f2;
	shl.b32 	%r55, %r15, 8;
	or.b32  	%r16, %r55, -2147483648;
	mov.b64 	%rd42, 0;
	mov.b32 	%r79, 0;
	mov.u64 	%rd40, __cudart_i2opi_f;
	mov.u64 	%rd41, %rd1;
$L__BB4_12:
	.pragma "nounroll";
	ld.global.nc.u32 	%r56, [%rd40];
	mad.wide.u32 	%rd31, %r56, %r16, %rd42;
	shr.u64 	%rd42, %rd31, 32;
	st.local.u32 	[%rd41], %rd31;
	add.s32 	%r79, %r79, 1;
	add.s64 	%rd41, %rd41, 4;
	add.s64 	%rd40, %rd40, 4;
	setp.ne.s32 	%p19, %r79, 6;
	@%p19 bra 	$L__BB4_12;
	shr.u32 	%r57, %r15, 23;
	st.local.u32 	[%rd1+24], %rd42;
	and.b32  	%r19, %r57, 31;
	and.b32  	%r58, %r57, 224;
	add.s32 	%r59, %r58, -128;
	shr.u32 	%r60, %r59, 5;
	mul.wide.u32 	%rd32, %r60, 4;
	sub.s64 	%rd16, %rd1, %rd32;
	ld.local.u32 	%r80, [%rd16+24];
	ld.local.u32 	%r81, [%rd16+20];
	setp.eq.s32 	%p20, %r19, 0;
	@%p20 bra 	$L__BB4_15;
	shf.l.wrap.b32 	%r80, %r81, %r80, %r19;
	ld.local.u32 	%r61, [%rd16+16];
	shf.l.wrap.b32 	%r81, %r61, %r81, %r19;
$L__BB4_15:
	shr.u32 	%r62, %r80, 30;
	shf.l.wrap.b32 	%r63, %r81, %r80, 2;
	shl.b32 	%r64, %r81, 2;
	shr.u32 	%r65, %r63, 31;
	add.s32 	%r66, %r65, %r62;
	neg.s32 	%r67, %r66;
	setp.lt.s32 	%p21, %r15, 0;
	selp.b32 	%r82, %r67, %r66, %p21;
	xor.b32  	%r68, %r63, %r15;
	shr.s32 	%r69, %r63, 31;
	xor.b32  	%r70, %r69, %r63;
	xor.b32  	%r71, %r69, %r64;
	cvt.u64.u32 	%rd33, %r70;
	shl.b64 	%rd34, %rd33, 32;
	cvt.u64.u32 	%rd35, %r71;
	or.b64  	%rd36, %rd34, %rd35;
	cvt.rn.f64.s64 	%fd3, %rd36;
	mul.f64 	%fd4, %fd3, 0d3BF921FB54442D19;
	cvt.rn.f32.f64 	%f72, %fd4;
	neg.f32 	%f73, %f72;
	setp.lt.s32 	%p22, %r68, 0;
	selp.f32 	%f92, %f73, %f72, %p22;
$L__BB4_16:
	sqrt.rn.f32 	%f75, %f1;
	mul.rn.f32 	%f76, %f92, %f92;
	and.b32  	%r73, %r82, 1;
	setp.eq.b32 	%p23, %r73, 1;
	selp.f32 	%f77, 0f3F800000, %f92, %p23;
	fma.rn.f32 	%f78, %f76, %f77, 0f00000000;
	fma.rn.f32 	%f79, %f76, 0f37CBAC00, 0fBAB607ED;
	selp.f32 	%f80, %f79, 0fB94D4153, %p23;
	selp.f32 	%f81, 0f3D2AAABB, 0f3C0885E4, %p23;
	fma.rn.f32 	%f82, %f80, %f76, %f81;
	selp.f32 	%f83, 0fBEFFFFFF, 0fBE2AAAA8, %p23;
	fma.rn.f32 	%f84, %f82, %f76, %f83;
	fma.rn.f32 	%f85, %f84, %f78, %f77;
	and.b32  	%r74, %r82, 2;
	setp.eq.s32 	%p24, %r74, 0;
	mov.f32 	%f86, 0f00000000;
	sub.f32 	%f87, %f86, %f85;
	selp.f32 	%f88, %f85, %f87, %p24;
	mul.f32 	%f89, %f75, %f88;
	mul.f32 	%f90, %f75, %f8;
	st.global.v2.f32 	[%rd2], {%f90, %f89};
	ret;

}
	// .globl	_Z19hermitian_transposePK6float2PS_ii
.visible .entry _Z19hermitian_transposePK6float2PS_ii(
	.param .u64 .ptr .align 1 _Z19hermitian_transposePK6float2PS_ii_param_0,
	.param .u64 .ptr .align 1 _Z19hermitian_transposePK6float2PS_ii_param_1,
	.param .u32 _Z19hermitian_transposePK6float2PS_ii_param_2,
	.param .u32 _Z19hermitian_transposePK6float2PS_ii_param_3
)
{
	.reg .pred 	%p<4>;
	.reg .b32 	%r<13>;
	.reg .b32 	%f<4>;
	.reg .b64 	%rd<9>;

	ld.param.u64 	%rd1, [_Z19hermitian_transposePK6float2PS_ii_param_0];
	ld.param.u64 	%rd2, [_Z19hermitian_transposePK6float2PS_ii_param_1];
	ld.param.u32 	%r3, [_Z19hermitian_transposePK6float2PS_ii_param_2];
	ld.param.u32 	%r4, [_Z19hermitian_transposePK6float2PS_ii_param_3];
	mov.u32 	%r5, %tid.x;
	mov.u32 	%r6, %ntid.x;
	mov.u32 	%r7, %ctaid.x;
	mad.lo.s32 	%r1, %r6, %r7, %r5;
	mov.u32 	%r8, %tid.y;
	mov.u32 	%r9, %ntid.y;
	mov.u32 	%r10, %ctaid.y;
	mad.lo.s32 	%r2, %r9, %r10, %r8;
	setp.ge.s32 	%p1, %r2, %r4;
	setp.ge.s32 	%p2, %r1, %r3;
	or.pred  	%p3, %p2, %p1;
	@%p3 bra 	$L__BB5_2;
	cvta.to.global.u64 	%rd3, %rd1;
	cvta.to.global.u64 	%rd4, %rd2;
	mad.lo.s32 	%r11, %r3, %r2, %r1;
	mad.lo.s32 	%r12, %r4, %r1, %r2;
	mul.wide.s32 	%rd5, %r11, 8;
	add.s64 	%rd6, %rd3, %rd5;
	ld.global.v2.f32 	{%f1, %f2}, [%rd6];
	mul.wide.s32 	%rd7, %r12, 8;
	add.s64 	%rd8, %rd4, %rd7;
	neg.f32 	%f3, %f2;
	st.global.v2.f32 	[%rd8], {%f1, %f3};
$L__BB5_2:
	ret;

}
	// .globl	_Z14complex_changeP6float2i
.visible .entry _Z14complex_changeP6float2i(
	.param .u64 .ptr .align 1 _Z14complex_changeP6float2i_param_0,
	.param .u32 _Z14complex_changeP6float2i_param_1
)
{
	.reg .b32 	%r<11>;
	.reg .b32 	%f<3>;
	.reg .b64 	%rd<5>;

	ld.param.u64 	%rd1, [_Z14complex_changeP6float2i_param_0];
	ld.param.u32 	%r1, [_Z14complex_changeP6float2i_param_1];
	cvta.to.global.u64 	%rd2, %rd1;
	mov.u32 	%r2, %tid.x;
	mov.u32 	%r3, %ntid.x;
	mov.u32 	%r4, %ctaid.x;
	mad.lo.s32 	%r5, %r3, %r4, %r2;
	mov.u32 	%r6, %tid.y;
	mov.u32 	%r7, %ntid.y;
	mov.u32 	%r8, %ctaid.y;
	mad.lo.s32 	%r9, %r7, %r8, %r6;
	mad.lo.s32 	%r10, %r1, %r9, %r5;
	mul.wide.s32 	%rd3, %r10, 8;
	add.s64 	%rd4, %rd2, %rd3;
	ld.global.f32 	%f1, [%rd4+4];
	neg.f32 	%f2, %f1;
	st.global.f32 	[%rd4+4], %f2;
	ret;

}
	// .globl	_Z19complex_matrix_multPK6float2S1_PS_iii
.visible .entry _Z19complex_matrix_multPK6float2S1_PS_iii(
	.param .u64 .ptr .align 1 _Z19complex_matrix_multPK6float2S1_PS_iii_param_0,
	.param .u64 .ptr .align 1 _Z19complex_matrix_multPK6float2S1_PS_iii_param_1,
	.param .u64 .ptr .align 1 _Z19complex_matrix_multPK6float2S1_PS_iii_param_2,
	.param .u32 _Z19complex_matrix_multPK6float2S1_PS_iii_param_3,
	.param .u32 _Z19complex_matrix_multPK6float2S1_PS_iii_param_4,
	.param .u32 _Z19complex_matrix_multPK6float2S1_PS_iii_param_5
)
{
	.reg .pred 	%p<13>;
	.reg .b32 	%r<43>;
	.reg .b32 	%f<204>;
	.reg .b64 	%rd<53>;

	ld.param.u64 	%rd7, [_Z19complex_matrix_multPK6float2S1_PS_iii_param_0];
	ld.param.u64 	%rd8, [_Z19complex_matrix_multPK6float2S1_PS_iii_param_1];
	ld.param.u64 	%rd6, [_Z19complex_matrix_multPK6float2S1_PS_iii_param_2];
	ld.param.u32 	%r18, [_Z19complex_matrix_multPK6float2S1_PS_iii_param_3];
	ld.param.u32 	%r19, [_Z19complex_matrix_multPK6float2S1_PS_iii_param_4];
	ld.param.u32 	%r20, [_Z19complex_matrix_multPK6float2S1_PS_iii_param_5];
	cvta.to.global.u64 	%rd1, %rd8;
	cvta.to.global.u64 	%rd2, %rd7;
	mov.u32 	%r22, %tid.x;
	mov.u32 	%r23, %ntid.x;
	mov.u32 	%r24, %ctaid.x;
	mad.lo.s32 	%r1, %r23, %r24, %r22;
	mov.u32 	%r25, %tid.y;
	mov.u32 	%r26, %ntid.y;
	mov.u32 	%r27, %ctaid.y;
	mad.lo.s32 	%r28, %r26, %r27, %r25;
	setp.ge.s32 	%p1, %r1, %r18;
	setp.ge.s32 	%p2, %r28, %r20;
	or.pred  	%p3, %p1, %p2;
	@%p3 bra 	$L__BB7_14;
	setp.lt.s32 	%p4, %r19, 1;
	mov.f32 	%f202, 0f00000000;
	mov.f32 	%f203, %f202;
	@%p4 bra 	$L__BB7_13;
	mul.lo.s32 	%r3, %r19, %r28;
	and.b32  	%r4, %r19, 7;
	setp.lt.u32 	%p5, %r19, 8;
	mov.f32 	%f203, 0f00000000;
	mov.b32 	%r41, 0;
	mov.f32 	%f202, %f203;
	@%p5 bra 	$L__BB7_5;
	and.b32  	%r41, %r19, 2147483640;
	neg.s32 	%r39, %r41;
	shl.b32 	%r7, %r18, 3;
	mul.wide.u32 	%rd9, %r3, 8;
	add.s64 	%rd10, %rd9, %rd1;
	add.s64 	%rd52, %rd10, 32;
	mov.f32 	%f203, 0f00000000;
	mul.wide.s32 	%rd13, %r18, 8;
	mov.u32 	%r38, %r1;
$L__BB7_4:
	.pragma "nounroll";
	mul.wide.s32 	%rd11, %r38, 8;
	add.s64 	%rd12, %rd2, %rd11;
	ld.global.v2.f32 	{%f29, %f30}, [%rd12];
	ld.global.v2.f32 	{%f31, %f32}, [%rd52+-32];
	mul.f32 	%f33, %f29, %f31;
	mul.f32 	%f34, %f30, %f32;
	sub.f32 	%f35, %f33, %f34;
	mul.f32 	%f36, %f29, %f32;
	fma.rn.f32 	%f37, %f30, %f31, %f36;
	add.f32 	%f38, %f202, %f35;
	add.f32 	%f39, %f203, %f37;
	add.s64 	%rd14, %rd12, %rd13;
	ld.global.v2.f32 	{%f40, %f41}, [%rd14];
	ld.global.v2.f32 	{%f42, %f43}, [%rd52+-24];
	mul.f32 	%f44, %f40, %f42;
	mul.f32 	%f45, %f41, %f43;
	sub.f32 	%f46, %f44, %f45;
	mul.f32 	%f47, %f40, %f43;
	fma.rn.f32 	%f48, %f41, %f42, %f47;
	add.f32 	%f49, %f38, %f46;
	add.f32 	%f50, %f39, %f48;
	add.s64 	%rd15, %rd14, %rd13;
	ld.global.v2.f32 	{%f51, %f52}, [%rd15];
	ld.global.v2.f32 	{%f53, %f54}, [%rd52+-16];
	mul.f32 	%f55, %f51, %f53;
	mul.f32 	%f56, %f52, %f54;
	sub.f32 	%f57, %f55, %f56;
	mul.f32 	%f58, %f51, %f54;
	fma.rn.f32 	%f59, %f52, %f53, %f58;
	add.f32 	%f60, %f49, %f57;
	add.f32 	%f61, %f50, %f59;
	add.s64 	%rd16, %rd15, %rd13;
	ld.global.v2.f32 	{%f62, %f63}, [%rd16];
	ld.global.v2.f32 	{%f64, %f65}, [%rd52+-8];
	mul.f32 	%f66, %f62, %f64;
	mul.f32 	%f67, %f63, %f65;
	sub.f32 	%f68, %f66, %f67;
	mul.f32 	%f69, %f62, %f65;
	fma.rn.f32 	%f70, %f63, %f64, %f69;
	add.f32 	%f71, %f60, %f68;
	add.f32 	%f72, %f61, %f70;
	add.s64 	%rd17, %rd16, %rd13;
	ld.global.v2.f32 	{%f73, %f74}, [%rd17];
	ld.global.v2.f32 	{%f75, %f76}, [%rd52];
	mul.f32 	%f77, %f73, %f75;
	mul.f32 	%f78, %f74, %f76;
	sub.f32 	%f79, %f77, %f78;
	mul.f32 	%f80, %f73, %f76;
	fma.rn.f32 	%f81, %f74, %f75, %f80;
	add.f32 	%f82, %f71, %f79;
	add.f32 	%f83, %f72, %f81;
	add.s64 	%rd18, %rd17, %rd13;
	ld.global.v2.f32 	{%f84, %f85}, [%rd18];
	ld.global.v2.f32 	{%f86, %f87}, [%rd52+8];
	mul.f32 	%f88, %f84, %f86;
	mul.f32 	%f89, %f85, %f87;
	sub.f32 	%f90, %f88, %f89;
	mul.f32 	%f91, %f84, %f87;
	fma.rn.f32 	%f92, %f85, %f86, %f91;
	add.f32 	%f93, %f82, %f90;
	add.f32 	%f94, %f83, %f92;
	add.s64 	%rd19, %rd18, %rd13;
	ld.global.v2.f32 	{%f95, %f96}, [%rd19];
	ld.global.v2.f32 	{%f97, %f98}, [%rd52+16];
	mul.f32 	%f99, %f95, %f97;
	mul.f32 	%f100, %f96, %f98;
	sub.f32 	%f101, %f99, %f100;
	mul.f32 	%f102, %f95, %f98;
	fma.rn.f32 	%f103, %f96, %f97, %f102;
	add.f32 	%f104, %f93, %f101;
	add.f32 	%f105, %f94, %f103;
	add.s64 	%rd20, %rd19, %rd13;
	ld.global.v2.f32 	{%f106, %f107}, [%rd20];
	ld.global.v2.f32 	{%f108, %f109}, [%rd52+24];
	mul.f32 	%f110, %f106, %f108;
	mul.f32 	%f111, %f107, %f109;
	sub.f32 	%f112, %f110, %f111;
	mul.f32 	%f113, %f106, %f109;
	fma.rn.f32 	%f114, %f107, %f108, %f113;
	add.f32 	%f202, %f104, %f112;
	add.f32 	%f203, %f105, %f114;
	add.s32 	%r39, %r39, 8;
	add.s32 	%r38, %r38, %r7;
	add.s64 	%rd52, %rd52, 64;
	setp.ne.s32 	%p6, %r39, 0;
	@%p6 bra 	$L__BB7_4;
$L__BB7_5:
	setp.eq.s32 	%p7, %r4, 0;
	@%p7 bra 	$L__BB7_13;
	and.b32  	%r13, %r19, 3;
	setp.lt.u32 	%p8, %r4, 4;
	@%p8 bra 	$L__BB7_8;
	mad.lo.s32 	%r30, %r41, %r18, %r1;
	mul.wide.s32 	%rd21, %r30, 8;
	add.s64 	%rd22, %rd2, %rd21;
	ld.global.v2.f32 	{%f116, %f117}, [%rd22];
	add.s32 	%r31, %r41, %r3;
	mul.wide.u32 	%rd23, %r31, 8;
	add.s64 	%rd24, %rd1, %rd23;
	ld.global.v2.f32 	{%f118, %f119}, [%rd24];
	mul.f32 	%f120, %f116, %f118;
	mul.f32 	%f121, %f117, %f119;
	sub.f32 	%f122, %f120, %f121;
	mul.f32 	%f123, %f116, %f119;
	fma.rn.f32 	%f124, %f117, %f118, %f123;
	add.f32 	%f125, %f202, %f122;
	add.f32 	%f126, %f203, %f124;
	mul.wide.s32 	%rd25, %r18, 8;
	add.s64 	%rd26, %rd22, %rd25;
	ld.global.v2.f32 	{%f127, %f128}, [%rd26];
	cvt.u64.u32 	%rd27, %r3;
	cvt.u64.u32 	%rd28, %r41;
	add.s64 	%rd29, %rd28, %rd27;
	shl.b64 	%rd30, %rd29, 3;
	add.s64 	%rd31, %rd1, %rd30;
	ld.global.v2.f32 	{%f129, %f130}, [%rd31+8];
	mul.f32 	%f131, %f127, %f129;
	mul.f32 	%f132, %f128, %f130;
	sub.f32 	%f133, %f131, %f132;
	mul.f32 	%f134, %f127, %f130;
	fma.rn.f32 	%f135, %f128, %f129, %f134;
	add.f32 	%f136, %f125, %f133;
	add.f32 	%f137, %f126, %f135;
	add.s64 	%rd32, %rd26, %rd25;
	ld.global.v2.f32 	{%f138, %f139}, [%rd32];
	ld.global.v2.f32 	{%f140, %f141}, [%rd31+16];
	mul.f32 	%f142, %f138, %f140;
	mul.f32 	%f143, %f139, %f141;
	sub.f32 	%f144, %f142, %f143;
	mul.f32 	%f145, %f138, %f141;
	fma.rn.f32 	%f146, %f139, %f140, %f145;
	add.f32 	%f147, %f136, %f144;
	add.f32 	%f148, %f137, %f146;
	add.s64 	%rd33, %rd32, %rd25;
	ld.global.v2.f32 	{%f149, %f150}, [%rd33];
	ld.global.v2.f32 	{%f151, %f152}, [%rd31+24];
	mul.f32 	%f153, %f149, %f151;
	mul.f32 	%f154, %f150, %f152;
	sub.f32 	%f155, %f153, %f154;
	mul.f32 	%f156, %f149, %f152;
	fma.rn.f32 	%f157, %f150, %f151, %f156;
	add.f32 	%f202, %f147, %f155;
	add.f32 	%f203, %f148, %f157;
	add.s32 	%r41, %r41, 4;
$L__BB7_8:
	setp.eq.s32 	%p9, %r13, 0;
	@%p9 bra 	$L__BB7_13;
	setp.eq.s32 	%p10, %r13, 1;
	@%p10 bra 	$L__BB7_11;
	mad.lo.s32 	%r32, %r41, %r18, %r1;
	mul.wide.s32 	%rd34, %r32, 8;
	add.s64 	%rd35, %rd2, %rd34;
	ld.global.v2.f32 	{%f159, %f160}, [%rd35];
	add.s32 	%r33, %r41, %r3;
	mul.wide.u32 	%rd36, %r33, 8;
	add.s64 	%rd37, %rd1, %rd36;
	ld.global.v2.f32 	{%f161, %f162}, [%rd37];
	mul.f32 	%f163, %f159, %f161;
	mul.f32 	%f164, %f160, %f162;
	sub.f32 	%f165, %f163, %f164;
	mul.f32 	%f166, %f159, %f162;
	fma.rn.f32 	%f167, %f160, %f161, %f166;
	add.f32 	%f168, %f202, %f165;
	add.f32 	%f169, %f203, %f167;
	mul.wide.s32 	%rd38, %r18, 8;
	add.s64 	%rd39, %rd35, %rd38;
	ld.global.v2.f32 	{%f170, %f171}, [%rd39];
	cvt.u64.u32 	%rd40, %r3;
	cvt.u64.u32 	%rd41, %r41;
	add.s64 	%rd42, %rd41, %rd40;
	shl.b64 	%rd43, %rd42, 3;
	add.s64 	%rd44, %rd1, %rd43;
	ld.global.v2.f32 	{%f172, %f173}, [%rd44+8];
	mul.f32 	%f174, %f170, %f172;
	mul.f32 	%f175, %f171, %f173;
	sub.f32 	%f176, %f174, %f175;
	mul.f32 	%f177, %f170, %f173;
	fma.rn.f32 	%f178, %f171, %f172, %f177;
	add.f32 	%f202, %f168, %f176;
	add.f32 	%f203, %f169, %f178;
	add.s32 	%r41, %r41, 2;
$L__BB7_11:
	and.b32  	%r34, %r19, 1;
	setp.eq.b32 	%p11, %r34, 1;
	not.pred 	%p12, %p11;
	@%p12 bra 	$L__BB7_13;
	mad.lo.s32 	%r35, %r41, %r18, %r1;
	mul.wide.s32 	%rd45, %r35, 8;
	add.s64 	%rd46, %rd2, %rd45;
	ld.global.v2.f32 	{%f179, %f180}, [%rd46];
	add.s32 	%r36, %r41, %r3;
	mul.wide.u32 	%rd47, %r36, 8;
	add.s64 	%rd48, %rd1, %rd47;
	ld.global.v2.f32 	{%f181, %f182}, [%rd48];
	mul.f32 	%f183, %f179, %f181;
	mul.f32 	%f184, %f180, %f182;
	sub.f32 	%f185, %f183, %f184;
	mul.f32 	%f186, %f179, %f182;
	fma.rn.f32 	%f187, %f180, %f181, %f186;
	add.f32 	%f202, %f202, %f185;
	add.f32 	%f203, %f203, %f187;
$L__BB7_13:
	mad.lo.s32 	%r37, %r18, %r28, %r1;
	cvta.to.global.u64 	%rd49, %rd6;
	mul.wide.s32 	%rd50, %r37, 8;
	add.s64 	%rd51, %rd49, %rd50;
	st.global.v2.f32 	[%rd51], {%f202, %f203};
$L__BB7_14:
	ret;

}
	// .globl	_Z29Ltriangle_complex_matrix_multPK6float2S1_PS_iii
.visible .entry _Z29Ltriangle_complex_matrix_multPK6float2S1_PS_iii(
	.param .u64 .ptr .align 1 _Z29Ltriangle_complex_matrix_multPK6float2S1_PS_iii_param_0,
	.param .u64 .ptr .align 1 _Z29Ltriangle_complex_matrix_multPK6float2S1_PS_iii_param_1,
	.param .u64 .ptr .align 1 _Z29Ltriangle_complex_matrix_multPK6float2S1_PS_iii_param_2,
	.param .u32 _Z29Ltriangle_complex_matrix_multPK6float2S1_PS_iii_param_3,
	.param .u32 _Z29Ltriangle_complex_matrix_multPK6float2S1_PS_iii_param_4,
	.param .u32 _Z29Ltriangle_complex_matrix_multPK6float2S1_PS_iii_param_5
)
{
	.reg .pred 	%p<14>;
	.reg .b32 	%r<43>;
	.reg .b32 	%f<204>;
	.reg .b64 	%rd<53>;

	ld.param.u64 	%rd7, [_Z29Ltriangle_complex_matrix_multPK6float2S1_PS_iii_param_0];
	ld.param.u64 	%rd8, [_Z29Ltriangle_complex_matrix_multPK6float2S1_PS_iii_param_1];
	ld.param.u64 	%rd6, [_Z29Ltriangle_complex_matrix_multPK6float2S1_PS_iii_param_2];
	ld.param.u32 	%r18, [_Z29Ltriangle_complex_matrix_multPK6float2S1_PS_iii_param_3];
	ld.param.u32 	%r19, [_Z29Ltriangle_complex_matrix_multPK6float2S1_PS_iii_param_4];
	ld.param.u32 	%r20, [_Z29Ltriangle_complex_matrix_multPK6float2S1_PS_iii_param_5];
	cvta.to.global.u64 	%rd1, %rd8;
	cvta.to.global.u64 	%rd2, %rd7;
	mov.u32 	%r22, %tid.x;
	mov.u32 	%r23, %ntid.x;
	mov.u32 	%r24, %ctaid.x;
	mad.lo.s32 	%r1, %r23, %r24, %r22;
	mov.u32 	%r25, %tid.y;
	mov.u32 	%r26, %ntid.y;
	mov.u32 	%r27, %ctaid.y;
	mad.lo.s32 	%r28, %r26, %r27, %r25;
	setp.ge.s32 	%p1, %r1, %r18;
	setp.ge.s32 	%p2, %r28, %r20;
	or.pred  	%p3, %p1, %p2;
	@%p3 bra 	$L__BB8_15;
	setp.lt.s32 	%p4, %r19, 1;
	mov.f32 	%f202, 0f00000000;
	mov.f32 	%f203, %f202;
	@%p4 bra 	$L__BB8_13;
	mul.lo.s32 	%r3, %r19, %r28;
	and.b32  	%r4, %r19, 7;
	setp.lt.u32 	%p5, %r19, 8;
	mov.f32 	%f203, 0f00000000;
	mov.b32 	%r41, 0;
	mov.f32 	%f202, %f203;
	@%p5 bra 	$L__BB8_5;
	and.b32  	%r41, %r19, 2147483640;
	neg.s32 	%r39, %r41;
	shl.b32 	%r7, %r18, 3;
	mul.wide.u32 	%rd9, %r3, 8;
	add.s64 	%rd10, %rd9, %rd1;
	add.s64 	%rd52, %rd10, 32;
	mov.f32 	%f203, 0f00000000;
	mul.wide.s32 	%rd13, %r18, 8;
	mov.u32 	%r38, %r1;
$L__BB8_4:
	.pragma "nounroll";
	mul.wide.s32 	%rd11, %r38, 8;
	add.s64 	%rd12, %rd2, %rd11;
	ld.global.v2.f32 	{%f29, %f30}, [%rd12];
	ld.global.v2.f32 	{%f31, %f32}, [%rd52+-32];
	mul.f32 	%f33, %f29, %f31;
	mul.f32 	%f34, %f30, %f32;
	sub.f32 	%f35, %f33, %f34;
	mul.f32 	%f36, %f29, %f32;
	fma.rn.f32 	%f37, %f30, %f31, %f36;
	add.f32 	%f38, %f202, %f35;
	add.f32 	%f39, %f203, %f37;
	add.s64 	%rd14, %rd12, %rd13;
	ld.global.v2.f32 	{%f40, %f41}, [%rd14];
	ld.global.v2.f32 	{%f42, %f43}, [%rd52+-24];
	mul.f32 	%f44, %f40, %f42;
	mul.f32 	%f45, %f41, %f43;
	sub.f32 	%f46, %f44, %f45;
	mul.f32 	%f47, %f40, %f43;
	fma.rn.f32 	%f48, %f41, %f42, %f47;
	add.f32 	%f49, %f38, %f46;
	add.f32 	%f50, %f39, %f48;
	add.s64 	%rd15, %rd14, %rd13;
	ld.global.v2.f32 	{%f51, %f52}, [%rd15];
	ld.global.v2.f32 	{%f53, %f54}, [%rd52+-16];
	mul.f32 	%f55, %f51, %f53;
	mul.f32 	%f56, %f52, %f54;
	sub.f32 	%f57, %f55, %f56;
	mul.f32 	%f58, %f51, %f54;
	fma.rn.f32 	%f59, %f52, %f53, %f58;
	add.f32 	%f60, %f49, %f57;
	add.f32 	%f61, %f50, %f59;
	add.s64 	%rd16, %rd15, %rd13;
	ld.global.v2.f32 	{%f62, %f63}, [%rd16];
	ld.global.v2.f32 	{%f64, %f65}, [%rd52+-8];
	mul.f32 	%f66, %f62, %f64;
	mul.f32 	%f67, %f63, %f65;
	sub.f32 	%f68, %f66, %f67;
	mul.f32 	%f69, %f62, %f65;
	fma.rn.f32 	%f70, %f63, %f64, %f69;
	add.f32 	%f71, %f60, %f68;
	add.f32 	%f72, %f61, %f70;
	add.s64 	%rd17, %rd16, %rd13;
	ld.global.v2.f32 	{%f73, %f74}, [%rd17];
	ld.global.v2.f32 	{%f75, %f76}, [%rd52];
	mul.f32 	%f77, %f73, %f75;
	mul.f32 	%f78, %f74, %f76;
	sub.f32 	%f79, %f77, %f78;
	mul.f32 	%f80, %f73, %f76;
	fma.rn.f32 	%f81, %f74, %f75, %f80;
	add.f32 	%f82, %f71, %f79;
	add.f32 	%f83, %f72, %f81;
	add.s64 	%rd18, %rd17, %rd13;
	ld.global.v2.f32 	{%f84, %f85}, [%rd18];
	ld.global.v2.f32 	{%f86, %f87}, [%rd52+8];
	mul.f32 	%f88, %f84, %f86;
	mul.f32 	%f89, %f85, %f87;
	sub.f32 	%f90, %f88, %f89;
	mul.f32 	%f91, %f84, %f87;
	fma.rn.f32 	%f92, %f85, %f86, %f91;
	add.f32 	%f93, %f82, %f90;
	add.f32 	%f94, %f83, %f92;
	add.s64 	%rd19, %rd18, %rd13;
	ld.global.v2.f32 	{%f95, %f96}, [%rd19];
	ld.global.v2.f32 	{%f97, %f98}, [%rd52+16];
	mul.f32 	%f99, %f95, %f97;
	mul.f32 	%f100, %f96, %f98;
	sub.f32 	%f101, %f99, %f100;
	mul.f32 	%f102, %f95, %f98;
	fma.rn.f32 	%f103, %f96, %f97, %f102;
	add.f32 	%f104, %f93, %f101;
	add.f32 	%f105, %f94, %f103;
	add.s64 	%rd20, %rd19, %rd13;
	ld.global.v2.f32 	{%f106, %f107}, [%rd20];
	ld.global.v2.f32 	{%f108, %f109}, [%rd52+24];
	mul.f32 	%f110, %f106, %f108;
	mul.f32 	%f111, %f107, %f109;
	sub.f32 	%f112, %f110, %f111;
	mul.f32 	%f113, %f106, %f109;
	fma.rn.f32 	%f114, %f107, %f108, %f113;
	add.f32 	%f202, %f104, %f112;
	add.f32 	%f203, %f105, %f114;
	add.s32 	%r39, %r39, 8;
	add.s32 	%r38, %r38, %r7;
	add.s64 	%rd52, %rd52, 64;
	setp.ne.s32 	%p6, %r39, 0;
	@%p6 bra 	$L__BB8_4;
$L__BB8_5:
	setp.eq.s32 	%p7, %r4, 0;
	@%p7 bra 	$L__BB8_13;
	and.b32  	%r13, %r19, 3;
	setp.lt.u32 	%p8, %r4, 4;
	@%p8 bra 	$L__BB8_8;
	mad.lo.s32 	%r30, %r41, %r18, %r1;
	mul.wide.s32 	%rd21, %r30, 8;
	add.s64 	%rd22, %rd2, %rd21;
	ld.global.v2.f32 	{%f116, %f117}, [%rd22];
	add.s32 	%r31, %r41, %r3;
	mul.wide.u32 	%rd23, %r31, 8;
	add.s64 	%rd24, %rd1, %rd23;
	ld.global.v2.f32 	{%f118, %f119}, [%rd24];
	mul.f32 	%f120, %f116, %f118;
	mul.f32 	%f121, %f117, %f119;
	sub.f32 	%f122, %f120, %f121;
	mul.f32 	%f123, %f116, %f119;
	fma.rn.f32 	%f124, %f117, %f118, %f123;
	add.f32 	%f125, %f202, %f122;
	add.f32 	%f126, %f203, %f124;
	mul.wide.s32 	%rd25, %r18, 8;
	add.s64 	%rd26, %rd22, %rd25;
	ld.global.v2.f32 	{%f127, %f128}, [%rd26];
	cvt.u64.u32 	%rd27, %r3;
	cvt.u64.u32 	%rd28, %r41;
	add.s64 	%rd29, %rd28, %rd27;
	shl.b64 	%rd30, %rd29, 3;
	add.s64 	%rd31, %rd1, %rd30;
	ld.global.v2.f32 	{%f129, %f130}, [%rd31+8];
	mul.f32 	%f131, %f127, %f129;
	mul.f32 	%f132, %f128, %f130;
	sub.f32 	%f133, %f131, %f132;
	mul.f32 	%f134, %f127, %f130;
	fma.rn.f32 	%f135, %f128, %f129, %f134;
	add.f32 	%f136, %f125, %f133;
	add.f32 	%f137, %f126, %f135;
	add.s64 	%rd32, %rd26, %rd25;
	ld.global.v2.f32 	{%f138, %f139}, [%rd32];
	ld.global.v2.f32 	{%f140, %f141}, [%rd31+16];
	mul.f32 	%f142, %f138, %f140;
	mul.f32 	%f143, %f139, %f141;
	sub.f32 	%f144, %f142, %f143;
	mul.f32 	%f145, %f138, %f141;
	fma.rn.f32 	%f146, %f139, %f140, %f145;
	add.f32 	%f147, %f136, %f144;
	add.f32 	%f148, %f137, %f146;
	add.s64 	%rd33, %rd32, %rd25;
	ld.global.v2.f32 	{%f149, %f150}, [%rd33];
	ld.global.v2.f32 	{%f151, %f152}, [%rd31+24];
	mul.f32 	%f153, %f149, %f151;
	mul.f32 	%f154, %f150, %f152;
	sub.f32 	%f155, %f153, %f154;
	mul.f32 	%f156, %f149, %f152;
	fma.rn.f32 	%f157, %f150, %f151, %f156;
	add.f32 	%f202, %f147, %f155;
	add.f32 	%f203, %f148, %f157;
	add.s32 	%r41, %r41, 4;
$L__BB8_8:
	setp.eq.s32 	%p9, %r13, 0;
	@%p9 bra 	$L__BB8_13;
	setp.eq.s32 	%p10, %r13, 1;
	@%p10 bra 	$L__BB8_11;
	mad.lo.s32 	%r32, %r41, %r18, %r1;
	mul.wide.s32 	%rd34, %r32, 8;
	add.s64 	%rd35, %rd2, %rd34;
	ld.global.v2.f32 	{%f159, %f160}, [%rd35];
	add.s32 	%r33, %r41, %r3;
	mul.wide.u32 	%rd36, %r33, 8;
	add.s64 	%rd37, %rd1, %rd36;
	ld.global.v2.f32 	{%f161, %f162}, [%rd37];
	mul.f32 	%f163, %f159, %f161;
	mul.f32 	%f164, %f160, %f162;
	sub.f32 	%f165, %f163, %f164;
	mul.f32 	%f166, %f159, %f162;
	fma.rn.f32 	%f167, %f160, %f161, %f166;
	add.f32 	%f168, %f202, %f165;
	add.f32 	%f169, %f203, %f167;
	mul.wide.s32 	%rd38, %r18, 8;
	add.s64 	%rd39, %rd35, %rd38;
	ld.global.v2.f32 	{%f170, %f171}, [%rd39];
	cvt.u64.u32 	%rd40, %r3;
	cvt.u64.u32 	%rd41, %r41;
	add.s64 	%rd42, %rd41, %rd40;
	shl.b64 	%rd43, %rd42, 3;
	add.s64 	%rd44, %rd1, %rd43;
	ld.global.v2.f32 	{%f172, %f173}, [%rd44+8];
	mul.f32 	%f174, %f170, %f172;
	mul.f32 	%f175, %f171, %f173;
	sub.f32 	%f176, %f174, %f175;
	mul.f32 	%f177, %f170, %f173;
	fma.rn.f32 	%f178, %f171, %f172, %f177;
	add.f32 	%f202, %f168, %f176;
	add.f32 	%f203, %f169, %f178;
	add.s32 	%r41, %r41, 2;
$L__BB8_11:
	and.b32  	%r34, %r19, 1;
	setp.eq.b32 	%p11, %r34, 1;
	not.pred 	%p12, %p11;
	@%p12 bra 	$L__BB8_13;
	mad.lo.s32 	%r35, %r41, %r18, %r1;
	mul.wide.s32 	%rd45, %r35, 8;
	add.s64 	%rd46, %rd2, %rd45;
	ld.global.v2.f32 	{%f179, %f180}, [%rd46];
	add.s32 	%r36, %r41, %r3;
	mul.wide.u32 	%rd47, %r36, 8;
	add.s64 	%rd48, %rd1, %rd47;
	ld.global.v2.f32 	{%f181, %f182}, [%rd48];
	mul.f32 	%f183, %f179, %f181;
	mul.f32 	%f184, %f180, %f182;
	sub.f32 	%f185, %f183, %f184;
	mul.f32 	%f186, %f179, %f182;
	fma.rn.f32 	%f187, %f180, %f181, %f186;
	add.f32 	%f202, %f202, %f185;
	add.f32 	%f203, %f203, %f187;
$L__BB8_13:
	setp.lt.s32 	%p13, %r1, %r28;
	@%p13 bra 	$L__BB8_15;
	mad.lo.s32 	%r37, %r18, %r28, %r1;
	cvta.to.global.u64 	%rd49, %rd6;
	mul.wide.s32 	%rd50, %r37, 8;
	add.s64 	%rd51, %rd49, %rd50;
	st.global.v2.f32 	[%rd51], {%f202, %f203};
$L__BB8_15:
	ret;

}


// ===== COMPILED SASS (sm_100) =====

	.target	sm_100

	.elftype	@"ET_EXEC"


//--------------------- .note.nv.tkinfo           --------------------------
	.section	.note.nv.tkinfo,"",@"SHT_NOTE"
	.sectionflags	@"SHF_NOTE_NV_TKINFO"
	.tkinfo
        /*0018*/ 	.word	0x00000002
        /*0030*/ 	.string	""
        /*0030*/ 	.string	"ptxas"
        /*0030*/ 	.string	"Cuda compilation tools, release 13.0, V13.0.88"
        /*0030*/ 	.string	"Build cuda_13.0.r13.0/compiler.36424714_0"
        /*0030*/ 	.string	"-arch sm_100 -m 64 "



//--------------------- .note.nv.cuinfo           --------------------------
	.section	.note.nv.cuinfo,"",@"SHT_NOTE"
	.sectionflags	@"SHF_NOTE_NV_CUINFO"
        /*0018*/ 	.short	0x0002
        /*001a*/ 	.short	0x0064
        /*001c*/ 	.short	0x0082
	.zero		2


//--------------------- .nv.info                  --------------------------
	.section	.nv.info,"",@"SHT_CUDA_INFO"
	.align	4


	//----- nvinfo : EIATTR_REGCOUNT
	.align		4
        /*0000*/ 	.byte	0x04, 0x2f
        /*0002*/ 	.short	(.L_2 - .L_1)
	.align		4
.L_1:
        /*0004*/ 	.word	index@(_Z5cInv2P6float2S0_ii)
        /*0008*/ 	.word	0x0000000e


	//----- nvinfo : EIATTR_FRAME_SIZE
	.align		4
.L_2:
        /*000c*/ 	.byte	0x04, 0x11
        /*000e*/ 	.short	(.L_4 - .L_3)
	.align		4
.L_3:
        /*0010*/ 	.word	index@(_Z5cInv2P6float2S0_ii)
        /*0014*/ 	.word	0x00000000


	//----- nvinfo : EIATTR_REGCOUNT
	.align		4
.L_4:
        /*0018*/ 	.byte	0x04, 0x2f
        /*001a*/ 	.short	(.L_6 - .L_5)
	.align		4
.L_5:
        /*001c*/ 	.word	index@(_Z5cInv1P6float2S0_ii)
        /*0020*/ 	.word	0x00000012


	//----- nvinfo : EIATTR_FRAME_SIZE
	.align		4
.L_6:
        /*0024*/ 	.byte	0x04, 0x11
        /*0026*/ 	.short	(.L_8 - .L_7)
	.align		4
.L_7:
        /*0028*/ 	.word	index@($__internal_3_$__cuda_sm20_rcp_rn_f32_slowpath)
        /*002c*/ 	.word	0x00000000


	//----- nvinfo : EIATTR_FRAME_SIZE
	.align		4
.L_8:
        /*0030*/ 	.byte	0x04, 0x11
        /*0032*/ 	.short	(.L_10 - .L_9)
	.align		4
.L_9:
        /*0034*/ 	.word	index@(_Z5cInv1P6float2S0_ii)
        /*0038*/ 	.word	0x00000000


	//----- nvinfo : EIATTR_REGCOUNT
	.align		4
.L_10:
        /*003c*/ 	.byte	0x04, 0x2f
        /*003e*/ 	.short	(.L_12 - .L_11)
	.align		4
.L_11:
        /*0040*/ 	.word	index@(_Z6bChol3P6float2ii)
        /*0044*/ 	.word	0x0000000e


	//----- nvinfo : EIATTR_FRAME_SIZE
	.align		4
.L_12:
        /*0048*/ 	.byte	0x04, 0x11
        /*004a*/ 	.short	(.L_14 - .L_13)
	.align		4
.L_13:
        /*004c*/ 	.word	index@(_Z6bChol3P6float2ii)
        /*0050*/ 	.word	0x00000000


	//----- nvinfo : EIATTR_REGCOUNT
	.align		4
.L_14:
        /*0054*/ 	.byte	0x04, 0x2f
        /*0056*/ 	.short	(.L_16 - .L_15)
	.align		4
.L_15:
        /*0058*/ 	.word	index@(_Z6bChol2P6float2ii)
        /*005c*/ 	.word	0x00000012


	//----- nvinfo : EIATTR_FRAME_SIZE
	.align		4
.L_16:
        /*0060*/ 	.byte	0x04, 0x11
        /*0062*/ 	.short	(.L_18 - .L_17)
	.align		4
.L_17:
        /*0064*/ 	.word	index@($__internal_2_$__cuda_sm20_rcp_rn_f32_slowpath)
        /*0068*/ 	.word	0x00000000


	//----- nvinfo : EIATTR_FRAME_SIZE
	.align		4
.L_18:
        /*006c*/ 	.byte	0x04, 0x11
        /*006e*/ 	.short	(.L_20 - .L_19)
	.align		4
.L_19:
        /*0070*/ 	.word	index@(_Z6bChol2P6float2ii)
        /*0074*/ 	.word	0x00000000


	//----- nvinfo : EIATTR_REGCOUNT
	.align		4
.L_20:
        /*0078*/ 	.byte	0x04, 0x2f
        /*007a*/ 	.short	(.L_22 - .L_21)
	.align		4
.L_21:
        /*007c*/ 	.word	index@(_Z5bCholP6float2ii)
        /*0080*/ 	.word	0x00000016


	//----- nvinfo : EIATTR_FRAME_SIZE
	.align		4
.L_22:
        /*0084*/ 	.byte	0x04, 0x11
        /*0086*/ 	.short	(.L_24 - .L_23)
	.align		4
.L_23:
        /*0088*/ 	.word	index@($__internal_1_$__cuda_sm3x_div_rn_noftz_f32_slowpath)
        /*008c*/ 	.word	0x00000020


	//----- nvinfo : EIATTR_FRAME_SIZE
	.align		4
.L_24:
        /*0090*/ 	.byte	0x04, 0x11
        /*0092*/ 	.short	(.L_26 - .L_25)
	.align		4
.L_25:
        /*0094*/ 	.word	index@($__internal_0_$__cuda_sm20_sqrt_rn_f32_slowpath)
        /*0098*/ 	.word	0x00000020


	//----- nvinfo : EIATTR_FRAME_SIZE
	.align		4
.L_26:
        /*009c*/ 	.byte	0x04, 0x11
        /*009e*/ 	.short	(.L_28 - .L_27)
	.align		4
.L_27:
        /*00a0*/ 	.word	index@(_Z5bCholP6float2ii)
        /*00a4*/ 	.word	0x00000020


	//----- nvinfo : EIATTR_REGCOUNT
	.align		4
.L_28:
        /*00a8*/ 	.byte	0x04, 0x2f
        /*00aa*/ 	.short	(.L_30 - .L_29)
	.align		4
.L_29:
        /*00ac*/ 	.word	index@(_Z19hermitian_transposePK6float2PS_ii)
        /*00b0*/ 	.word	0x0000000a


	//----- nvinfo : EIATTR_FRAME_SIZE
	.align		4
.L_30:
        /*00b4*/ 	.byte	0x04, 0x11
        /*00b6*/ 	.short	(.L_32 - .L_31)
	.align		4
.L_31:
        /*00b8*/ 	.word	index@(_Z19hermitian_transposePK6float2PS_ii)
        /*00bc*/ 	.word	0x00000000


	//----- nvinfo : EIATTR_REGCOUNT
	.align		4
.L_32:
        /*00c0*/ 	.byte	0x04, 0x2f
        /*00c2*/ 	.short	(.L_34 - .L_33)
	.align		4
.L_33:
        /*00c4*/ 	.word	index@(_Z14complex_changeP6float2i)
        /*00c8*/ 	.word	0x0000000a


	//----- nvinfo : EIATTR_FRAME_SIZE
	.align		4
.L_34:
        /*00cc*/ 	.byte	0x04, 0x11
        /*00ce*/ 	.short	(.L_36 - .L_35)
	.align		4
.L_35:
        /*00d0*/ 	.word	index@(_Z14complex_changeP6float2i)
        /*00d4*/ 	.word	0x00000000


	//----- nvinfo : EIATTR_REGCOUNT
	.align		4
.L_36:
        /*00d8*/ 	.byte	0x04, 0x2f
        /*00da*/ 	.short	(.L_38 - .L_37)
	.align		4
.L_37:
        /*00dc*/ 	.word	index@(_Z19complex_matrix_multPK6float2S1_PS_iii)
        /*00e0*/ 	.word	0x00000020


	//----- nvinfo : EIATTR_FRAME_SIZE
	.align		4
.L_38:
        /*00e4*/ 	.byte	0x04, 0x11
        /*00e6*/ 	.short	(.L_40 - .L_39)
	.align		4
.L_39:
        /*00e8*/ 	.word	index@(_Z19complex_matrix_multPK6float2S1_PS_iii)
        /*00ec*/ 	.word	0x00000000


	//----- nvinfo : EIATTR_REGCOUNT
	.align		4
.L_40:
        /*00f0*/ 	.byte	0x04, 0x2f
        /*00f2*/ 	.short	(.L_42 - .L_41)
	.align		4
.L_41:
        /*00f4*/ 	.word	index@(_Z29Ltriangle_complex_matrix_multPK6float2S1_PS_iii)
        /*00f8*/ 	.word	0x00000020


	//----- nvinfo : EIATTR_FRAME_SIZE
	.align		4
.L_42:
        /*00fc*/ 	.byte	0x04, 0x11
        /*00fe*/ 	.short	(.L_44 - .L_43)
	.align		4
.L_43:
        /*0100*/ 	.word	index@(_Z29Ltriangle_complex_matrix_multPK6float2S1_PS_iii)
        /*0104*/ 	.word	0x00000000


	//----- nvinfo : EIATTR_MIN_STACK_SIZE
	.align		4
.L_44:
        /*0108*/ 	.byte	0x04, 0x12
        /*010a*/ 	.short	(.L_46 - .L_45)
	.align		4
.L_45:
        /*010c*/ 	.word	index@(_Z29Ltriangle_complex_matrix_multPK6float2S1_PS_iii)
        /*0110*/ 	.word	0x00000000


	//----- nvinfo : EIATTR_MIN_STACK_SIZE
	.align		4
.L_46:
        /*0114*/ 	.byte	0x04, 0x12
        /*0116*/ 	.short	(.L_48 - .L_47)
	.align		4
.L_47:
        /*0118*/ 	.word	index@(_Z19complex_matrix_multPK6float2S1_PS_iii)
        /*011c*/ 	.word	0x00000000


	//----- nvinfo : EIATTR_MIN_STACK_SIZE
	.align		4
.L_48:
        /*0120*/ 	.byte	0x04, 0x12
        /*0122*/ 	.short	(.L_50 - .L_49)
	.align		4
.L_49:
        /*0124*/ 	.word	index@(_Z14complex_changeP6float2i)
        /*0128*/ 	.word	0x00000000


	//----- nvinfo : EIATTR_MIN_STACK_SIZE
	.align		4
.L_50:
        /*012c*/ 	.byte	0x04, 0x12
        /*012e*/ 	.short	(.L_52 - .L_51)
	.align		4
.L_51:
        /*0130*/ 	.word	index@(_Z19hermitian_transposePK6float2PS_ii)
        /*0134*/ 	.word	0x00000000


	//----- nvinfo : EIATTR_MIN_STACK_SIZE
	.align		4
.L_52:
        /*0138*/ 	.byte	0x04, 0x12
        /*013a*/ 	.short	(.L_54 - .L_53)
	.align		4
.L_53:
        /*013c*/ 	.word	index@(_Z5bCholP6float2ii)
        /*0140*/ 	.word	0x00000020


	//----- nvinfo : EIATTR_MIN_STACK_SIZE
	.align		4
.L_54:
        /*0144*/ 	.byte	0x04, 0x12
        /*0146*/ 	.short	(.L_56 - .L_55)
	.align		4
.L_55:
        /*0148*/ 	.word	index@(_Z6bChol2P6float2ii)
        /*014c*/ 	.word	0x00000000


	//----- nvinfo : EIATTR_MIN_STACK_SIZE
	.align		4
.L_56:
        /*0150*/ 	.byte	0x04, 0x12
        /*0152*/ 	.short	(.L_58 - .L_57)
	.align		4
.L_57:
        /*0154*/ 	.word	index@(_Z6bChol3P6float2ii)
        /*0158*/ 	.word	0x00000000


	//----- nvinfo : EIATTR_MIN_STACK_SIZE
	.align		4
.L_58:
        /*015c*/ 	.byte	0x04, 0x12
        /*015e*/ 	.short	(.L_60 - .L_59)
	.align		4
.L_59:
        /*0160*/ 	.word	index@(_Z5cInv1P6float2S0_ii)
        /*0164*/ 	.word	0x00000000


	//----- nvinfo : EIATTR_MIN_STACK_SIZE
	.align		4
.L_60:
        /*0168*/ 	.byte	0x04, 0x12
        /*016a*/ 	.short	(.L_62 - .L_61)
	.align		4
.L_61:
        /*016c*/ 	.word	index@(_Z5cInv2P6float2S0_ii)
        /*0170*/ 	.word	0x00000000
.L_62:


//--------------------- .nv.compat                --------------------------
	.section	.nv.compat,"",@"SHT_CUDA_COMPAT_INFO"
	.align	4
        /*0000*/ 	.byte	0x02, 0x09, 0x00, 0x00, 0x02, 0x02, 0x01, 0x00, 0x02, 0x05, 0x05, 0x00, 0x03, 0x07, 0x01, 0x01
        /*0010*/ 	.byte	0x02, 0x03, 0x00, 0x00, 0x02, 0x06, 0x01, 0x00, 0x04, 0x0b, 0x08, 0x00, 0x01, 0x00, 0x00, 0x00
        /*0020*/ 	.byte	0x00, 0x00, 0x00, 0x00


//--------------------- .nv.info._Z29Ltriangle_complex_matrix_multPK6float2S1_PS_iii --------------------------
	.section	.nv.info._Z29Ltriangle_complex_matrix_multPK6float2S1_PS_iii,"",@"SHT_CUDA_INFO"
	.sectionflags	@""
	.align	4


	//----- nvinfo : EIATTR_CUDA_API_VERSION
	.align		4
        /*0000*/ 	.byte	0x04, 0x37
        /*0002*/ 	.short	(.L_64 - .L_63)
.L_63:
        /*0004*/ 	.word	0x00000082


	//----- nvinfo : EIATTR_KPARAM_INFO
	.align		4
.L_64:
        /*0008*/ 	.byte	0x04, 0x17
        /*000a*/ 	.short	(.L_66 - .L_65)
.L_65:
        /*000c*/ 	.word	0x00000000
        /*0010*/ 	.short	0x0005
        /*0012*/ 	.short	0x0020
        /*0014*/ 	.byte	0x00, 0xf0, 0x11, 0x00


	//----- nvinfo : EIATTR_KPARAM_INFO
	.align		4
.L_66:
        /*0018*/ 	.byte	0x04, 0x17
        /*001a*/ 	.short	(.L_68 - .L_67)
.L_67:
        /*001c*/ 	.word	0x00000000
        /*0020*/ 	.short	0x0004
        /*0022*/ 	.short	0x001c
        /*0024*/ 	.byte	0x00, 0xf0, 0x11, 0x00


	//----- nvinfo : EIATTR_KPARAM_INFO
	.align		4
.L_68:
        /*0028*/ 	.byte	0x04, 0x17
        /*002a*/ 	.short	(.L_70 - .L_69)
.L_69:
        /*002c*/ 	.word	0x00000000
        /*0030*/ 	.short	0x0003
        /*0032*/ 	.short	0x0018
        /*0034*/ 	.byte	0x00, 0xf0, 0x11, 0x00


	//----- nvinfo : EIATTR_KPARAM_INFO
	.align		4
.L_70:
        /*0038*/ 	.byte	0x04, 0x17
        /*003a*/ 	.short	(.L_72 - .L_71)
.L_71:
        /*003c*/ 	.word	0x00000000
        /*0040*/ 	.short	0x0002
        /*0042*/ 	.short	0x0010
        /*0044*/ 	.byte	0x00, 0xf5, 0x21, 0x00


	//----- nvinfo : EIATTR_KPARAM_INFO
	.align		4
.L_72:
        /*0048*/ 	.byte	0x04, 0x17
        /*004a*/ 	.short	(.L_74 - .L_73)
.L_73:
        /*004c*/ 	.word	0x00000000
        /*0050*/ 	.short	0x0001
        /*0052*/ 	.short	0x0008
        /*0054*/ 	.byte	0x00, 0xf5, 0x21, 0x00


	//----- nvinfo : EIATTR_KPARAM_INFO
	.align		4
.L_74:
        /*0058*/ 	.byte	0x04, 0x17
        /*005a*/ 	.short	(.L_76 - .L_75)
.L_75:
        /*005c*/ 	.word	0x00000000
        /*0060*/ 	.short	0x0000
        /*0062*/ 	.short	0x0000
        /*0064*/ 	.byte	0x00, 0xf5, 0x21, 0x00


	//----- nvinfo : EIATTR_SPARSE_MMA_MASK
	.align		4
.L_76:
        /*0068*/ 	.byte	0x03, 0x50
        /*006a*/ 	.short	0x0000


	//----- nvinfo : EIATTR_MAXREG_COUNT
	.align		4
        /*006c*/ 	.byte	0x03, 0x1b
        /*006e*/ 	.short	0x00ff


	//----- nvinfo : EIATTR_MERCURY_ISA_VERSION
	.align		4
        /*0070*/ 	.byte	0x03, 0x5f
        /*0072*/ 	.short	0x0101


	//----- nvinfo : EIATTR_VRC_CTA_INIT_COUNT
	.align		4
        /*0074*/ 	.byte	0x02, 0x4a
	.zero		1
	.zero		1


	//----- nvinfo : EIATTR_EXIT_INSTR_OFFSETS
	.align		4
        /*0078*/ 	.byte	0x04, 0x1c
        /*007a*/ 	.short	(.L_78 - .L_77)


	//   ....[0]....
.L_77:
        /*007c*/ 	.word	0x000000d0


	//   ....[1]....
        /*0080*/ 	.word	0x00000d70


	//   ....[2]....
        /*0084*/ 	.word	0x00000dc0


	//----- nvinfo : EIATTR_CBANK_PARAM_SIZE
	.align		4
.L_78:
        /*0088*/ 	.byte	0x03, 0x19
        /*008a*/ 	.short	0x0024


	//----- nvinfo : EIATTR_PARAM_CBANK
	.align		4
        /*008c*/ 	.byte	0x04, 0x0a
        /*008e*/ 	.short	(.L_80 - .L_79)
	.align		4
.L_79:
        /*0090*/ 	.word	index@(.nv.constant0._Z29Ltriangle_complex_matrix_multPK6float2S1_PS_iii)
        /*0094*/ 	.short	0x0380
        /*0096*/ 	.short	0x0024


	//----- nvinfo : EIATTR_SW_WAR
	.align		4
.L_80:
        /*0098*/ 	.byte	0x04, 0x36
        /*009a*/ 	.short	(.L_82 - .L_81)
.L_81:
        /*009c*/ 	.word	0x00000008
.L_82:


//--------------------- .nv.info._Z19complex_matrix_multPK6float2S1_PS_iii --------------------------
	.section	.nv.info._Z19complex_matrix_multPK6float2S1_PS_iii,"",@"SHT_CUDA_INFO"
	.sectionflags	@""
	.align	4


	//----- nvinfo : EIATTR_CUDA_API_VERSION
	.align		4
        /*0000*/ 	.byte	0x04, 0x37
        /*0002*/ 	.short	(.L_84 - .L_83)
.L_83:
        /*0004*/ 	.word	0x00000082


	//----- nvinfo : EIATTR_KPARAM_INFO
	.align		4
.L_84:
        /*0008*/ 	.byte	0x04, 0x17
        /*000a*/ 	.short	(.L_86 - .L_85)
.L_85:
        /*000c*/ 	.word	0x00000000
        /*0010*/ 	.short	0x0005
        /*0012*/ 	.short	0x0020
        /*0014*/ 	.byte	0x00, 0xf0, 0x11, 0x00


	//----- nvinfo : EIATTR_KPARAM_INFO
	.align		4
.L_86:
        /*0018*/ 	.byte	0x04, 0x17
        /*001a*/ 	.short	(.L_88 - .L_87)
.L_87:
        /*001c*/ 	.word	0x00000000
        /*0020*/ 	.short	0x0004
        /*0022*/ 	.short	0x001c
        /*0024*/ 	.byte	0x00, 0xf0, 0x11, 0x00


	//----- nvinfo : EIATTR_KPARAM_INFO
	.align		4
.L_88:
        /*0028*/ 	.byte	0x04, 0x17
        /*002a*/ 	.short	(.L_90 - .L_89)
.L_89:
        /*002c*/ 	.word	0x00000000
        /*0030*/ 	.short	0x0003
        /*0032*/ 	.short	0x0018
        /*0034*/ 	.byte	0x00, 0xf0, 0x11, 0x00


	//----- nvinfo : EIATTR_KPARAM_INFO
	.align		4
.L_90:
        /*0038*/ 	.byte	0x04, 0x17
        /*003a*/ 	.short	(.L_92 - .L_91)
.L_91:
        /*003c*/ 	.word	0x00000000
        /*0040*/ 	.short	0x0002
        /*0042*/ 	.short	0x0010
        /*0044*/ 	.byte	0x00, 0xf5, 0x21, 0x00


	//----- nvinfo : EIATTR_KPARAM_INFO
	.align		4
.L_92:
        /*0048*/ 	.byte	0x04, 0x17
        /*004a*/ 	.short	(.L_94 - .L_93)
.L_93:
        /*004c*/ 	.word	0x00000000
        /*0050*/ 	.short	0x0001
        /*0052*/ 	.short	0x0008
        /*0054*/ 	.byte	0x00, 0xf5, 0x21, 0x00


	//----- nvinfo : EIATTR_KPARAM_INFO
	.align		4
.L_94:
        /*0058*/ 	.byte	0x04, 0x17
        /*005a*/ 	.short	(.L_96 - .L_95)
.L_95:
        /*005c*/ 	.word	0x00000000
        /*0060*/ 	.short	0x0000
        /*0062*/ 	.short	0x0000
        /*0064*/ 	.byte	0x00, 0xf5, 0x21, 0x00


	//----- nvinfo : EIATTR_SPARSE_MMA_MASK
	.align		4
.L_96:
        /*0068*/ 	.byte	0x03, 0x50
        /*006a*/ 	.short	0x0000


	//----- nvinfo : EIATTR_MAXREG_COUNT
	.align		4
        /*006c*/ 	.byte	0x03, 0x1b
        /*006e*/ 	.short	0x00ff


	//----- nvinfo : EIATTR_MERCURY_ISA_VERSION
	.align		4
        /*0070*/ 	.byte	0x03, 0x5f
        /*0072*/ 	.short	0x0101


	//----- nvinfo : EIATTR_VRC_CTA_INIT_COUNT
	.align		4
        /*0074*/ 	.byte	0x02, 0x4a
	.zero		1
	.zero		1


	//----- nvinfo : EIATTR_EXIT_INSTR_OFFSETS
	.align		4
        /*0078*/ 	.byte	0x04, 0x1c
        /*007a*/ 	.short	(.L_98 - .L_97)


	//   ....[0]....
.L_97:
        /*007c*/ 	.word	0x000000d0


	//   ....[1]....
        /*0080*/ 	.word	0x00000da0


	//----- nvinfo : EIATTR_CBANK_PARAM_SIZE
	.align		4
.L_98:
        /*0084*/ 	.byte	0x03, 0x19
        /*0086*/ 	.short	0x0024


	//----- nvinfo : EIATTR_PARAM_CBANK
	.align		4
        /*0088*/ 	.byte	0x04, 0x0a
        /*008a*/ 	.short	(.L_100 - .L_99)
	.align		4
.L_99:
        /*008c*/ 	.word	index@(.nv.constant0._Z19complex_matrix_multPK6float2S1_PS_iii)
        /*0090*/ 	.short	0x0380
        /*0092*/ 	.short	0x0024


	//----- nvinfo : EIATTR_SW_WAR
	.align		4
.L_100:
        /*0094*/ 	.byte	0x04, 0x36
        /*0096*/ 	.short	(.L_102 - .L_101)
.L_101:
        /*0098*/ 	.word	0x00000008
.L_102:


//--------------------- .nv.info._Z14complex_changeP6float2i --------------------------
	.section	.nv.info._Z14complex_changeP6float2i,"",@"SHT_CUDA_INFO"
	.sectionflags	@""
	.align	4


	//----- nvinfo : EIATTR_CUDA_API_VERSION
	.align		4
        /*0000*/ 	.byte	0x04, 0x37
        /*0002*/ 	.short	(.L_104 - .L_103)
.L_103:
        /*0004*/ 	.word	0x00000082


	//----- nvinfo : EIATTR_KPARAM_INFO
	.align		4
.L_104:
        /*0008*/ 	.byte	0x04, 0x17
        /*000a*/ 	.short	(.L_106 - .L_105)
.L_105:
        /*000c*/ 	.word	0x00000000
        /*0010*/ 	.short	0x0001
        /*0012*/ 	.short	0x0008
        /*0014*/ 	.byte	0x00, 0xf0, 0x11, 0x00


	//----- nvinfo : EIATTR_KPARAM_INFO
	.align		4
.L_106:
        /*0018*/ 	.byte	0x04, 0x17
        /*001a*/ 	.short	(.L_108 - .L_107)
.L_107:
        /*001c*/ 	.word	0x00000000
        /*0020*/ 	.short	0x0000
        /*0022*/ 	.short	0x0000
        /*0024*/ 	.byte	0x00, 0xf5, 0x21, 0x00


	//----- nvinfo : EIATTR_SPARSE_MMA_MASK
	.align		4
.L_108:
        /*0028*/ 	.byte	0x03, 0x50
        /*002a*/ 	.short	0x0000


	//----- nvinfo : EIATTR_MAXREG_COUNT
	.align		4
        /*002c*/ 	.byte	0x03, 0x1b
        /*002e*/ 	.short	0x00ff


	//----- nvinfo : EIATTR_MERCURY_ISA_VERSION
	.align		4
        /*0030*/ 	.byte	0x03, 0x5f
        /*0032*/ 	.short	0x0101


	//----- nvinfo : EIATTR_VRC_CTA_INIT_COUNT
	.align		4
        /*0034*/ 	.byte	0x02, 0x4a
	.zero		1
	.zero		1


	//----- nvinfo : EIATTR_EXIT_INSTR_OFFSETS
	.align		4
        /*0038*/ 	.byte	0x04, 0x1c
        /*003a*/ 	.short	(.L_110 - .L_109)


	//   ....[0]....
.L_109:
        /*003c*/ 	.word	0x00000110


	//----- nvinfo : EIATTR_CBANK_PARAM_SIZE
	.align		4
.L_110:
        /*0040*/ 	.byte	0x03, 0x19
        /*0042*/ 	.short	0x000c


	//----- nvinfo : EIATTR_PARAM_CBANK
	.align		4
        /*0044*/ 	.byte	0x04, 0x0a
        /*0046*/ 	.short	(.L_112 - .L_111)
	.align		4
.L_111:
        /*0048*/ 	.word	index@(.nv.constant0._Z14complex_changeP6float2i)
        /*004c*/ 	.short	0x0380
        /*004e*/ 	.short	0x000c


	//----- nvinfo : EIATTR_SW_WAR
	.align		4
.L_112:
        /*0050*/ 	.byte	0x04, 0x36
        /*0052*/ 	.short	(.L_114 - .L_113)
.L_113:
        /*0054*/ 	.word	0x00000008
.L_114:


//--------------------- .nv.info._Z19hermitian_transposePK6float2PS_ii --------------------------
	.section	.nv.info._Z19hermitian_transposePK6float2PS_ii,"",@"SHT_CUDA_INFO"
	.sectionflags	@""
	.align	4


	//----- nvinfo : EIATTR_CUDA_API_VERSION
	.align		4
        /*0000*/ 	.byte	0x04, 0x37
        /*0002*/ 	.short	(.L_116 - .L_115)
.L_115:
        /*0004*/ 	.word	0x00000082


	//----- nvinfo : EIATTR_KPARAM_INFO
	.align		4
.L_116:
        /*0008*/ 	.byte	0x04, 0x17
        /*000a*/ 	.short	(.L_118 - .L_117)
.L_117:
        /*000c*/ 	.word	0x00000000
        /*0010*/ 	.short	0x0003
        /*0012*/ 	.short	0x0014
        /*0014*/ 	.byte	0x00, 0xf0, 0x11, 0x00


	//----- nvinfo : EIATTR_KPARAM_INFO
	.align		4
.L_118:
        /*0018*/ 	.byte	0x04, 0x17
        /*001a*/ 	.short	(.L_120 - .L_119)
.L_119:
        /*001c*/ 	.word	0x00000000
        /*0020*/ 	.short	0x0002
        /*0022*/ 	.short	0x0010
        /*0024*/ 	.byte	0x00, 0xf0, 0x11, 0x00


	//----- nvinfo : EIATTR_KPARAM_INFO
	.align		4
.L_120:
        /*0028*/ 	.byte	0x04, 0x17
        /*002a*/ 	.short	(.L_122 - .L_121)
.L_121:
        /*002c*/ 	.word	0x00000000
        /*0030*/ 	.short	0x0001
        /*0032*/ 	.short	0x0008
        /*0034*/ 	.byte	0x00, 0xf5, 0x21, 0x00


	//----- nvinfo : EIATTR_KPARAM_INFO
	.align		4
.L_122:
        /*0038*/ 	.byte	0x04, 0x17
        /*003a*/ 	.short	(.L_124 - .L_123)
.L_123:
        /*003c*/ 	.word	0x00000000
        /*0040*/ 	.short	0x0000
        /*0042*/ 	.short	0x0000
        /*0044*/ 	.byte	0x00, 0xf5, 0x21, 0x00


	//----- nvinfo : EIATTR_SPARSE_MMA_MASK
	.align		4
.L_124:
        /*0048*/ 	.byte	0x03, 0x50
        /*004a*/ 	.short	0x0000


	//----- nvinfo : EIATTR_MAXREG_COUNT
	.align		4
        /*004c*/ 	.byte	0x03, 0x1b
        /*004e*/ 	.short	0x00ff


	//----- nvinfo : EIATTR_MERCURY_ISA_VERSION
	.align		4
        /*0050*/ 	.byte	0x03, 0x5f
        /*0052*/ 	.short	0x0101


	//----- nvinfo : EIATTR_VRC_CTA_INIT_COUNT
	.align		4
        /*0054*/ 	.byte	0x02, 0x4a
	.zero		1
	.zero		1


	//----- nvinfo : EIATTR_EXIT_INSTR_OFFSETS
	.align		4
        /*0058*/ 	.byte	0x04, 0x1c
        /*005a*/ 	.short	(.L_126 - .L_125)


	//   ....[0]....
.L_125:
        /*005c*/ 	.word	0x000000c0


	//   ....[1]....
        /*0060*/ 	.word	0x00000170


	//----- nvinfo : EIATTR_CBANK_PARAM_SIZE
	.align		4
.L_126:
        /*0064*/ 	.byte	0x03, 0x19
        /*0066*/ 	.short	0x0018


	//----- nvinfo : EIATTR_PARAM_CBANK
	.align		4
        /*0068*/ 	.byte	0x04, 0x0a
        /*006a*/ 	.short	(.L_128 - .L_127)
	.align		4
.L_127:
        /*006c*/ 	.word	index@(.nv.constant0._Z19hermitian_transposePK6float2PS_ii)
        /*0070*/ 	.short	0x0380
        /*0072*/ 	.short	0x0018


	//----- nvinfo : EIATTR_SW_WAR
	.align		4
.L_128:
        /*0074*/ 	.byte	0x04, 0x36
        /*0076*/ 	.short	(.L_130 - .L_129)
.L_129:
        /*0078*/ 	.word	0x00000008
.L_130:


//--------------------- .nv.info._Z5bCholP6float2ii --------------------------
	.section	.nv.info._Z5bCholP6float2ii,"",@"SHT_CUDA_INFO"
	.sectionflags	@""
	.align	4


	//----- nvinfo : EIATTR_CUDA_API_VERSION
	.align		4
        /*0000*/ 	.byte	0x04, 0x37
        /*0002*/ 	.short	(.L_132 - .L_131)
.L_131:
        /*0004*/ 	.word	0x00000082


	//----- nvinfo : EIATTR_KPARAM_INFO
	.align		4
.L_132:
        /*0008*/ 	.byte	0x04, 0x17
        /*000a*/ 	.short	(.L_134 - .L_133)
.L_133:
        /*000c*/ 	.word	0x00000000
        /*0010*/ 	.short	0x0002
        /*0012*/ 	.short	0x000c
        /*0014*/ 	.byte	0x00, 0xf0, 0x11, 0x00


	//----- nvinfo : EIATTR_KPARAM_INFO
	.align		4
.L_134:
        /*0018*/ 	.byte	0x04, 0x17
        /*001a*/ 	.short	(.L_136 - .L_135)
.L_135:
        /*001c*/ 	.word	0x00000000
        /*0020*/ 	.short	0x0001
        /*0022*/ 	.short	0x0008
        /*0024*/ 	.byte	0x00, 0xf0, 0x11, 0x00


	//----- nvinfo : EIATTR_KPARAM_INFO
	.align		4
.L_136:
        /*0028*/ 	.byte	0x04, 0x17
        /*002a*/ 	.short	(.L_138 - .L_137)
.L_137:
        /*002c*/ 	.word	0x00000000
        /*0030*/ 	.short	0x0000
        /*0032*/ 	.short	0x0000
        /*0034*/ 	.byte	0x00, 0xf5, 0x21, 0x00


	//----- nvinfo : EIATTR_SPARSE_MMA_MASK
	.align		4
.L_138:
        /*0038*/ 	.byte	0x03, 0x50
        /*003a*/ 	.short	0x0000


	//----- nvinfo : EIATTR_MAXREG_COUNT
	.align		4
        /*003c*/ 	.byte	0x03, 0x1b
        /*003e*/ 	.short	0x00ff


	//----- nvinfo : EIATTR_MERCURY_ISA_VERSION
	.align		4
        /*0040*/ 	.byte	0x03, 0x5f
        /*0042*/ 	.short	0x0101


	//----- nvinfo : EIATTR_VRC_CTA_INIT_COUNT
	.align		4
        /*0044*/ 	.byte	0x02, 0x4a
	.zero		1
	.zero		1


	//----- nvinfo : EIATTR_EXIT_INSTR_OFFSETS
	.align		4
        /*0048*/ 	.byte	0x04, 0x1c
        /*004a*/ 	.short	(.L_140 - .L_139)


	//   ....[0]....
.L_139:
        /*004c*/ 	.word	0x00001010


	//----- nvinfo : EIATTR_CRS_STACK_SIZE
	.align		4
.L_140:
        /*0050*/ 	.byte	0x04, 0x1e
        /*0052*/ 	.short	(.L_142 - .L_141)
.L_141:
        /*0054*/ 	.word	0x00000000


	//----- nvinfo : EIATTR_CBANK_PARAM_SIZE
	.align		4
.L_142:
        /*0058*/ 	.byte	0x03, 0x19
        /*005a*/ 	.short	0x0010


	//----- nvinfo : EIATTR_PARAM_CBANK
	.align		4
        /*005c*/ 	.byte	0x04, 0x0a
        /*005e*/ 	.short	(.L_144 - .L_143)
	.align		4
.L_143:
        /*0060*/ 	.word	index@(.nv.constant0._Z5bCholP6float2ii)
        /*0064*/ 	.short	0x0380
        /*0066*/ 	.short	0x0010


	//----- nvinfo : EIATTR_SW_WAR
	.align		4
.L_144:
        /*0068*/ 	.byte	0x04, 0x36
        /*006a*/ 	.short	(.L_146 - .L_145)
.L_145:
        /*006c*/ 	.word	0x00000008
.L_146:


//--------------------- .nv.info._Z6bChol2P6float2ii --------------------------
	.section	.nv.info._Z6bChol2P6float2ii,"",@"SHT_CUDA_INFO"
	.sectionflags	@""
	.align	4


	//----- nvinfo : EIATTR_CUDA_API_VERSION
	.align		4
        /*0000*/ 	.byte	0x04, 0x37
        /*0002*/ 	.short	(.L_148 - .L_147)
.L_147:
        /*0004*/ 	.word	0x00000082


	//----- nvinfo : EIATTR_KPARAM_INFO
	.align		4
.L_148:
        /*0008*/ 	.byte	0x04, 0x17
        /*000a*/ 	.short	(.L_150 - .L_149)
.L_149:
        /*000c*/ 	.word	0x00000000
        /*0010*/ 	.short	0x0002
        /*0012*/ 	.short	0x000c
        /*0014*/ 	.byte	0x00, 0xf0, 0x11, 0x00


	//----- nvinfo : EIATTR_KPARAM_INFO
	.align		4
.L_150:
        /*0018*/ 	.byte	0x04, 0x17
        /*001a*/ 	.short	(.L_152 - .L_151)
.L_151:
        /*001c*/ 	.word	0x00000000
        /*0020*/ 	.short	0x0001
        /*0022*/ 	.short	0x0008
        /*0024*/ 	.byte	0x00, 0xf0, 0x11, 0x00


	//----- nvinfo : EIATTR_KPARAM_INFO
	.align		4
.L_152:
        /*0028*/ 	.byte	0x04, 0x17
        /*002a*/ 	.short	(.L_154 - .L_153)
.L_153:
        /*002c*/ 	.word	0x00000000
        /*0030*/ 	.short	0x0000
        /*0032*/ 	.short	0x0000
        /*0034*/ 	.byte	0x00, 0xf5, 0x21, 0x00


	//----- nvinfo : EIATTR_SPARSE_MMA_MASK
	.align		4
.L_154:
        /*0038*/ 	.byte	0x03, 0x50
        /*003a*/ 	.short	0x0000


	//----- nvinfo : EIATTR_MAXREG_COUNT
	.align		4
        /*003c*/ 	.byte	0x03, 0x1b
        /*003e*/ 	.short	0x00ff


	//----- nvinfo : EIATTR_MERCURY_ISA_VERSION
	.align		4
        /*0040*/ 	.byte	0x03, 0x5f
        /*0042*/ 	.short	0x0101


	//----- nvinfo : EIATTR_VRC_CTA_INIT_COUNT
	.align		4
        /*0044*/ 	.byte	0x02, 0x4a
	.zero		1
	.zero		1


	//----- nvinfo : EIATTR_EXIT_INSTR_OFFSETS
	.align		4
        /*0048*/ 	.byte	0x04, 0x1c
        /*004a*/ 	.short	(.L_156 - .L_155)


	//   ....[0]....
.L_155:
        /*004c*/ 	.word	0x00000340


	//----- nvinfo : EIATTR_CRS_STACK_SIZE
	.align		4
.L_156:
        /*0050*/ 	.byte	0x04, 0x1e
        /*0052*/ 	.short	(.L_158 - .L_157)
.L_157:
        /*0054*/ 	.word	0x00000000


	//----- nvinfo : EIATTR_CBANK_PARAM_SIZE
	.align		4
.L_158:
        /*0058*/ 	.byte	0x03, 0x19
        /*005a*/ 	.short	0x0010


	//----- nvinfo : EIATTR_PARAM_CBANK
	.align		4
        /*005c*/ 	.byte	0x04, 0x0a
        /*005e*/ 	.short	(.L_160 - .L_159)
	.align		4
.L_159:
        /*0060*/ 	.word	index@(.nv.constant0._Z6bChol2P6float2ii)
        /*0064*/ 	.short	0x0380
        /*0066*/ 	.short	0x0010


	//----- nvinfo : EIATTR_SW_WAR
	.align		4
.L_160:
        /*0068*/ 	.byte	0x04, 0x36
        /*006a*/ 	.short	(.L_162 - .L_161)
.L_161:
        /*006c*/ 	.word	0x00000008
.L_162:


//--------------------- .nv.info._Z6bChol3P6float2ii --------------------------
	.section	.nv.info._Z6bChol3P6float2ii,"",@"SHT_CUDA_INFO"
	.sectionflags	@""
	.align	4


	//----- nvinfo : EIATTR_CUDA_API_VERSION
	.align		4
        /*0000*/ 	.byte	0x04, 0x37
        /*0002*/ 	.short	(.L_164 - .L_163)
.L_163:
        /*0004*/ 	.word	0x00000082


	//----- nvinfo : EIATTR_KPARAM_INFO
	.align		4
.L_164:
        /*0008*/ 	.byte	0x04, 0x17
        /*000a*/ 	.short	(.L_166 - .L_165)
.L_165:
        /*000c*/ 	.word	0x00000000
        /*0010*/ 	.short	0x0002
        /*0012*/ 	.short	0x000c
        /*0014*/ 	.byte	0x00, 0xf0, 0x11, 0x00


	//----- nvinfo : EIATTR_KPARAM_INFO
	.align		4
.L_166:
        /*0018*/ 	.byte	0x04, 0x17
        /*001a*/ 	.short	(.L_168 - .L_167)
.L_167:
        /*001c*/ 	.word	0x00000000
        /*0020*/ 	.short	0x0001
        /*0022*/ 	.short	0x0008
        /*0024*/ 	.byte	0x00, 0xf0, 0x11, 0x00


	//----- nvinfo : EIATTR_KPARAM_INFO
	.align		4
.L_168:
        /*0028*/ 	.byte	0x04, 0x17
        /*002a*/ 	.short	(.L_170 - .L_169)
.L_169:
        /*002c*/ 	.word	0x00000000
        /*0030*/ 	.short	0x0000
        /*0032*/ 	.short	0x0000
        /*0034*/ 	.byte	0x00, 0xf5, 0x21, 0x00


	//----- nvinfo : EIATTR_SPARSE_MMA_MASK
	.align		4
.L_170:
        /*0038*/ 	.byte	0x03, 0x50
        /*003a*/ 	.short	0x0000


	//----- nvinfo : EIATTR_MAXREG_COUNT
	.align		4
        /*003c*/ 	.byte	0x03, 0x1b
        /*003e*/ 	.short	0x00ff


	//----- nvinfo : EIATTR_MERCURY_ISA_VERSION
	.align		4
        /*0040*/ 	.byte	0x03, 0x5f
        /*0042*/ 	.short	0x0101


	//----- nvinfo : EIATTR_VRC_CTA_INIT_COUNT
	.align		4
        /*0044*/ 	.byte	0x02, 0x4a
	.zero		1
	.zero		1


	//----- nvinfo : EIATTR_EXIT_INSTR_OFFSETS
	.align		4
        /*0048*/ 	.byte	0x04, 0x1c
        /*004a*/ 	.short	(.L_172 - .L_171)


	//   ....[0]....
.L_171:
        /*004c*/ 	.word	0x000000a0


	//   ....[1]....
        /*0050*/ 	.word	0x00000210


	//----- nvinfo : EIATTR_CBANK_PARAM_SIZE
	.align		4
.L_172:
        /*0054*/ 	.byte	0x03, 0x19
        /*0056*/ 	.short	0x0010


	//----- nvinfo : EIATTR_PARAM_CBANK
	.align		4
        /*0058*/ 	.byte	0x04, 0x0a
        /*005a*/ 	.short	(.L_174 - .L_173)
	.align		4
.L_173:
        /*005c*/ 	.word	index@(.nv.constant0._Z6bChol3P6float2ii)
        /*0060*/ 	.short	0x0380
        /*0062*/ 	.short	0x0010


	//----- nvinfo : EIATTR_SW_WAR
	.align		4
.L_174:
        /*0064*/ 	.byte	0x04, 0x36
        /*0066*/ 	.short	(.L_176 - .L_175)
.L_175:
        /*0068*/ 	.word	0x00000008
.L_176:


//--------------------- .nv.info._Z5cInv1P6float2S0_ii --------------------------
	.section	.nv.info._Z5cInv1P6float2S0_ii,"",@"SHT_CUDA_INFO"
	.sectionflags	@""
	.align	4


	//----- nvinfo : EIATTR_CUDA_API_VERSION
	.align		4
        /*0000*/ 	.byte	0x04, 0x37
        /*0002*/ 	.short	(.L_178 - .L_177)
.L_177:
        /*0004*/ 	.word	0x00000082


	//----- nvinfo : EIATTR_KPARAM_INFO
	.align		4
.L_178:
        /*0008*/ 	.byte	0x04, 0x17
        /*000a*/ 	.short	(.L_180 - .L_179)
.L_179:
        /*000c*/ 	.word	0x00000000
        /*0010*/ 	.short	0x0003
        /*0012*/ 	.short	0x0014
        /*0014*/ 	.byte	0x00, 0xf0, 0x11, 0x00


	//----- nvinfo : EIATTR_KPARAM_INFO
	.align		4
.L_180:
        /*0018*/ 	.byte	0x04, 0x17
        /*001a*/ 	.short	(.L_182 - .L_181)
.L_181:
        /*001c*/ 	.word	0x00000000
        /*0020*/ 	.short	0x0002
        /*0022*/ 	.short	0x0010
        /*0024*/ 	.byte	0x00, 0xf0, 0x11, 0x00


	//----- nvinfo : EIATTR_KPARAM_INFO
	.align		4
.L_182:
        /*0028*/ 	.byte	0x04, 0x17
        /*002a*/ 	.short	(.L_184 - .L_183)
.L_183:
        /*002c*/ 	.word	0x00000000
        /*0030*/ 	.short	0x0001
        /*0032*/ 	.short	0x0008
        /*0034*/ 	.byte	0x00, 0xf5, 0x21, 0x00


	//----- nvinfo : EIATTR_KPARAM_INFO
	.align		4
.L_184:
        /*0038*/ 	.byte	0x04, 0x17
        /*003a*/ 	.short	(.L_186 - .L_185)
.L_185:
        /*003c*/ 	.word	0x00000000
        /*0040*/ 	.short	0x0000
        /*0042*/ 	.short	0x0000
        /*0044*/ 	.byte	0x00, 0xf5, 0x21, 0x00


	//----- nvinfo : EIATTR_SPARSE_MMA_MASK
	.align		4
.L_186:
        /*0048*/ 	.byte	0x03, 0x50
        /*004a*/ 	.short	0x0000


	//----- nvinfo : EIATTR_MAXREG_COUNT
	.align		4
        /*004c*/ 	.byte	0x03, 0x1b
        /*004e*/ 	.short	0x00ff


	//----- nvinfo : EIATTR_MERCURY_ISA_VERSION
	.align		4
        /*0050*/ 	.byte	0x03, 0x5f
        /*0052*/ 	.short	0x0101


	//----- nvinfo : EIATTR_VRC_CTA_INIT_COUNT
	.align		4
        /*0054*/ 	.byte	0x02, 0x4a
	.zero		1
	.zero		1


	//----- nvinfo : EIATTR_EXIT_INSTR_OFFSETS
	.align		4
        /*0058*/ 	.byte	0x04, 0x1c
        /*005a*/ 	.short	(.L_188 - .L_187)


	//   ....[0]....
.L_187:
        /*005c*/ 	.word	0x000003b0


	//----- nvinfo : EIATTR_CRS_STACK_SIZE
	.align		4
.L_188:
        /*0060*/ 	.byte	0x04, 0x1e
        /*0062*/ 	.short	(.L_190 - .L_189)
.L_189:
        /*0064*/ 	.word	0x00000000


	//----- nvinfo : EIATTR_CBANK_PARAM_SIZE
	.align		4
.L_190:
        /*0068*/ 	.byte	0x03, 0x19
        /*006a*/ 	.short	0x0018


	//----- nvinfo : EIATTR_PARAM_CBANK
	.align		4
        /*006c*/ 	.byte	0x04, 0x0a
        /*006e*/ 	.short	(.L_192 - .L_191)
	.align		4
.L_191:
        /*0070*/ 	.word	index@(.nv.constant0._Z5cInv1P6float2S0_ii)
        /*0074*/ 	.short	0x0380
        /*0076*/ 	.short	0x0018


	//----- nvinfo : EIATTR_SW_WAR
	.align		4
.L_192:
        /*0078*/ 	.byte	0x04, 0x36
        /*007a*/ 	.short	(.L_194 - .L_193)
.L_193:
        /*007c*/ 	.word	0x00000008
.L_194:


//--------------------- .nv.info._Z5cInv2P6float2S0_ii --------------------------
	.section	.nv.info._Z5cInv2P6float2S0_ii,"",@"SHT_CUDA_INFO"
	.sectionflags	@""
	.align	4


	//----- nvinfo : EIATTR_CUDA_API_VERSION
	.align		4
        /*0000*/ 	.byte	0x04, 0x37
        /*0002*/ 	.short	(.L_196 - .L_195)
.L_195:
        /*0004*/ 	.word	0x00000082


	//----- nvinfo : EIATTR_KPARAM_INFO
	.align		4
.L_196:
        /*0008*/ 	.byte	0x04, 0x17
        /*000a*/ 	.short	(.L_198 - .L_197)
.L_197:
        /*000c*/ 	.word	0x00000000
        /*0010*/ 	.short	0x0003
        /*0012*/ 	.short	0x0014
        /*0014*/ 	.byte	0x00, 0xf0, 0x11, 0x00


	//----- nvinfo : EIATTR_KPARAM_INFO
	.align		4
.L_198:
        /*0018*/ 	.byte	0x04, 0x17
        /*001a*/ 	.short	(.L_200 - .L_199)
.L_199:
        /*001c*/ 	.word	0x00000000
        /*0020*/ 	.short	0x0002
        /*0022*/ 	.short	0x0010
        /*0024*/ 	.byte	0x00, 0xf0, 0x11, 0x00


	//----- nvinfo : EIATTR_KPARAM_INFO
	.align		4
.L_200:
        /*0028*/ 	.byte	0x04, 0x17
        /*002a*/ 	.short	(.L_202 - .L_201)
.L_201:
        /*002c*/ 	.word	0x00000000
        /*0030*/ 	.short	0x0001
        /*0032*/ 	.short	0x0008
        /*0034*/ 	.byte	0x00, 0xf5, 0x21, 0x00


	//----- nvinfo : EIATTR_KPARAM_INFO
	.align		4
.L_202:
        /*0038*/ 	.byte	0x04, 0x17
        /*003a*/ 	.short	(.L_204 - .L_203)
.L_203:
        /*003c*/ 	.word	0x00000000
        /*0040*/ 	.short	0x0000
        /*0042*/ 	.short	0x0000
        /*0044*/ 	.byte	0x00, 0xf5, 0x21, 0x00


	//----- nvinfo : EIATTR_SPARSE_MMA_MASK
	.align		4
.L_204:
        /*0048*/ 	.byte	0x03, 0x50
        /*004a*/ 	.short	0x0000


	//----- nvinfo : EIATTR_MAXREG_COUNT
	.align		4
        /*004c*/ 	.byte	0x03, 0x1b
        /*004e*/ 	.short	0x00ff


	//----- nvinfo : EIATTR_MERCURY_ISA_VERSION
	.align		4
        /*0050*/ 	.byte	0x03, 0x5f
        /*0052*/ 	.short	0x0101


	//----- nvinfo : EIATTR_VRC_CTA_INIT_COUNT
	.align		4
        /*0054*/ 	.byte	0x02, 0x4a
	.zero		1
	.zero		1


	//----- nvinfo : EIATTR_EXIT_INSTR_OFFSETS
	.align		4
        /*0058*/ 	.byte	0x04, 0x1c
        /*005a*/ 	.short	(.L_206 - .L_205)


	//   ....[0]....
.L_205:
        /*005c*/ 	.word	0x000000c0


	//   ....[1]....
        /*0060*/ 	.word	0x00000210


	//----- nvinfo : EIATTR_CBANK_PARAM_SIZE
	.align		4
.L_206:
        /*0064*/ 	.byte	0x03, 0x19
        /*0066*/ 	.short	0x0018


	//----- nvinfo : EIATTR_PARAM_CBANK
	.align		4
        /*0068*/ 	.byte	0x04, 0x0a
        /*006a*/ 	.short	(.L_208 - .L_207)
	.align		4
.L_207:
        /*006c*/ 	.word	index@(.nv.constant0._Z5cInv2P6float2S0_ii)
        /*0070*/ 	.short	0x0380
        /*0072*/ 	.short	0x0018


	//----- nvinfo : EIATTR_SW_WAR
	.align		4
.L_208:
        /*0074*/ 	.byte	0x04, 0x36
        /*0076*/ 	.short	(.L_210 - .L_209)
.L_209:
        /*0078*/ 	.word	0x00000008
.L_210:


//--------------------- .nv.callgraph             --------------------------
	.section	.nv.callgraph,"",@"SHT_CUDA_CALLGRAPH"
	.align	4
	.sectionentsize	8
	.align		4
        /*0000*/ 	.word	0x00000000
	.align		4
        /*0004*/ 	.word	0xffffffff
	.align		4
        /*0008*/ 	.word	0x00000000
	.align		4
        /*000c*/ 	.word	0xfffffffe
	.align		4
        /*0010*/ 	.word	0x00000000
	.align		4
        /*0014*/ 	.word	0xfffffffd
	.align		4
        /*0018*/ 	.word	0x00000000
	.align		4
        /*001c*/ 	.word	0xfffffffc


//--------------------- .nv.constant4             --------------------------
	.section	.nv.constant4,"a",@progbits
	.align	8
	.align		8
.nv.constant4:
        /*0000*/ 	.dword	__cudart_i2opi_f


//--------------------- .text._Z29Ltriangle_complex_matrix_multPK6float2S1_PS_iii --------------------------
	.section	.text._Z29Ltriangle_complex_matrix_multPK6float2S1_PS_iii,"ax",@progbits
	.align	128
        .global         _Z29Ltriangle_complex_matrix_multPK6float2S1_PS_iii
        .type           _Z29Ltriangle_complex_matrix_multPK6float2S1_PS_iii,@function
        .size           _Z29Ltriangle_complex_matrix_multPK6float2S1_PS_iii,(.L_x_56 - _Z29Ltriangle_complex_matrix_multPK6float2S1_PS_iii)
        .other          _Z29Ltriangle_complex_matrix_multPK6float2S1_PS_iii,@"STO_CUDA_ENTRY STV_DEFAULT"
_Z29Ltriangle_complex_matrix_multPK6float2S1_PS_iii:
.text._Z29Ltriangle_complex_matrix_multPK6float2S1_PS_iii:
[----:B------:R-:W-:Y:S01]  /*0000*/  LDC R1, c[0x0][0x37c] ;  /* 0x0000df00ff017b82 */ /* 0x000fe20000000800 */
[----:B------:R-:W0:Y:S01]  /*0010*/  S2R R3, SR_TID.Y ;  /* 0x0000000000037919 */ /* 0x000e220000002200 */
[----:B------:R-:W1:Y:S06]  /*0020*/  LDCU UR4, c[0x0][0x360] ;  /* 0x00006c00ff0477ac */ /* 0x000e6c0008000800 */
[----:B------:R-:W2:Y:S01]  /*0030*/  LDC R0, c[0x0][0x398] ;  /* 0x0000e600ff007b82 */ /* 0x000ea20000000800 */
[----:B------:R-:W0:Y:S01]  /*0040*/  S2R R4, SR_CTAID.Y ;  /* 0x0000000000047919 */ /* 0x000e220000002600 */
[----:B------:R-:W0:Y:S01]  /*0050*/  LDCU UR5, c[0x0][0x364] ;  /* 0x00006c80ff0577ac */ /* 0x000e220008000800 */
[----:B------:R-:W1:Y:S01]  /*0060*/  S2R R5, SR_TID.X ;  /* 0x0000000000057919 */ /* 0x000e620000002100 */
[----:B------:R-:W3:Y:S01]  /*0070*/  LDCU UR6, c[0x0][0x3a0] ;  /* 0x00007400ff0677ac */ /* 0x000ee20008000800 */
[----:B------:R-:W1:Y:S01]  /*0080*/  S2R R2, SR_CTAID.X ;  /* 0x0000000000027919 */ /* 0x000e620000002500 */
[----:B0-----:R-:W-:-:S05]  /*0090*/  IMAD R3, R4, UR5, R3 ;  /* 0x0000000504037c24 */ /* 0x001fca000f8e0203 */
[----:B---3--:R-:W-:Y:S01]  /*00a0*/  ISETP.GE.AND P0, PT, R3, UR6, PT ;  /* 0x0000000603007c0c */ /* 0x008fe2000bf06270 */
[----:B-1----:R-:W-:-:S05]  /*00b0*/  IMAD R5, R2, UR4, R5 ;  /* 0x0000000402057c24 */ /* 0x002fca000f8e0205 */
[----:B--2---:R-:W-:-:S13]  /*00c0*/  ISETP.GE.OR P0, PT, R5, R0, P0 ;  /* 0x000000000500720c */ /* 0x004fda0000706670 */
[----:B------:R-:W-:Y:S05]  /*00d0*/  @P0 EXIT ;  /* 0x000000000000094d */ /* 0x000fea0003800000 */
[----:B------:R-:W0:Y:S01]  /*00e0*/  LDCU UR5, c[0x0][0x39c] ;  /* 0x00007380ff0577ac */ /* 0x000e220008000800 */
[----:B------:R-:W-:Y:S01]  /*00f0*/  CS2R R8, SRZ ;  /* 0x0000000000087805 */ /* 0x000fe2000001ff00 */
[----:B------:R-:W1:Y:S01]  /*0100*/  LDCU.64 UR8, c[0x0][0x358] ;  /* 0x00006b00ff0877ac */ /* 0x000e620008000a00 */
[----:B0-----:R-:W-:-:S09]  /*0110*/  UISETP.GE.AND UP0, UPT, UR5, 0x1, UPT ;  /* 0x000000010500788c */ /* 0x001fd2000bf06270 */
[----:B-1----:R-:W-:Y:S05]  /*0120*/  BRA.U !UP0, `(.L_x_0) ;  /* 0x0000000d080c7547 */ /* 0x002fea000b800000 */
[----:B------:R-:W-:Y:S02]  /*0130*/  UISETP.GE.U32.AND UP1, UPT, UR5, 0x8, UPT ;  /* 0x000000080500788c */ /* 0x000fe4000bf26070 */
[----:B------:R-:W-:Y:S01]  /*0140*/  IMAD R2, R3, UR5, RZ ;  /* 0x0000000503027c24 */ /* 0x000fe2000f8e02ff */
[----:B------:R-:W-:Y:S01]  /*0150*/  ULOP3.LUT UR6, UR5, 0x7, URZ, 0xc0, !UPT ;  /* 0x0000000705067892 */ /* 0x000fe2000f8ec0ff */
[----:B------:R-:W-:Y:S01]  /*0160*/  CS2R R8, SRZ ;  /* 0x0000000000087805 */ /* 0x000fe2000001ff00 */
[----:B------:R-:W-:Y:S02]  /*0170*/  UMOV UR4, URZ ;  /* 0x000000ff00047c82 */ /* 0x000fe40008000000 */
[----:B------:R-:W-:Y:S02]  /*0180*/  UISETP.NE.AND UP0, UPT, UR6, URZ, UPT ;  /* 0x000000ff0600728c */ /* 0x000fe4000bf05270 */
[----:B------:R-:W-:Y:S09]  /*0190*/  BRA.U !UP1, `(.L_x_1) ;  /* 0x00000005095c7547 */ /* 0x000ff2000b800000 */
[----:B------:R-:W0:Y:S01]  /*01a0*/  LDC.64 R6, c[0x0][0x388] ;  /* 0x0000e200ff067b82 */ /* 0x000e220000000a00 */
[----:B------:R-:W-:Y:S01]  /*01b0*/  HFMA2 R9, -RZ, RZ, 0, 0 ;  /* 0x00000000ff097431 */ /* 0x000fe200000001ff */
[----:B------:R-:W-:-:S04]  /*01c0*/  ULOP3.LUT UR4, UR5, 0x7ffffff8, URZ, 0xc0, !UPT ;  /* 0x7ffffff805047892 */ /* 0x000fc8000f8ec0ff */
[----:B------:R-:W-:Y:S02]  /*01d0*/  UIADD3 UR7, UPT, UPT, -UR4, URZ, URZ ;  /* 0x000000ff04077290 */ /* 0x000fe4000fffe1ff */
[----:B------:R-:W1:Y:S01]  /*01e0*/  LDC.64 R12, c[0x0][0x380] ;  /* 0x0000e000ff0c7b82 */ /* 0x000e620000000a00 */
[----:B0-----:R-:W-:-:S03]  /*01f0*/  IMAD.WIDE.U32 R6, R2, 0x8, R6 ;  /* 0x0000000802067825 */ /* 0x001fc600078e0006 */
[----:B------:R-:W-:-:S04]  /*0200*/  IADD3 R10, P0, PT, R6, 0x20, RZ ;  /* 0x00000020060a7810 */ /* 0x000fc80007f1e0ff */
[----:B------:R-:W-:Y:S02]  /*0210*/  IADD3.X R11, PT, PT, RZ, R7, RZ, P0, !PT ;  /* 0x00000007ff0b7210 */ /* 0x000fe400007fe4ff */
[----:B-1----:R-:W-:-:S07]  /*0220*/  MOV R7, R5 ;  /* 0x0000000500077202 */ /* 0x002fce0000000f00 */
.L_x_2:
[----:B------:R-:W-:Y:S01]  /*0230*/  IMAD.WIDE R28, R7, 0x8, R12 ;  /* 0x00000008071c7825 */ /* 0x000fe200078e020c */
[----:B------:R-:W2:Y:S04]  /*0240*/  LDG.E.64 R24, desc[UR8][R10.64+-0x20] ;  /* 0xffffe0080a187981 */ /* 0x000ea8000c1e1b00 */
[----:B------:R-:W2:Y:S01]  /*0250*/  LDG.E.64 R22, desc[UR8][R28.64] ;  /* 0x000000081c167981 */ /* 0x000ea2000c1e1b00 */
[----:B------:R-:W-:-:S03]  /*0260*/  IMAD.WIDE R26, R0, 0x8, R28 ;  /* 0x00000008001a7825 */ /* 0x000fc600078e021c */
[----:B------:R-:W3:Y:S04]  /*0270*/  LDG.E.64 R20, desc[UR8][R10.64+-0x18] ;  /* 0xffffe8080a147981 */ /* 0x000ee8000c1e1b00 */
[----:B------:R0:W3:Y:S04]  /*0280*/  LDG.E.64 R18, desc[UR8][R26.64] ;  /* 0x000000081a127981 */ /* 0x0000e8000c1e1b00 */
[----:B------:R-:W4:Y:S01]  /*0290*/  LDG.E.64 R14, desc[UR8][R10.64+-0x10] ;  /* 0xfffff0080a0e7981 */ /* 0x000f22000c1e1b00 */
[----:B0-----:R-:W-:-:S05]  /*02a0*/  IMAD.WIDE R26, R0, 0x8, R26 ;  /* 0x00000008001a7825 */ /* 0x001fca00078e021a */
[----:B------:R-:W4:Y:S01]  /*02b0*/  LDG.E.64 R16, desc[UR8][R26.64] ;  /* 0x000000081a107981 */ /* 0x000f22000c1e1b00 */
[----:B------:R-:W-:-:S04]  /*02c0*/  IMAD.WIDE R28, R0, 0x8, R26 ;  /* 0x00000008001c7825 */ /* 0x000fc800078e021a */
[-C--:B--2---:R-:W-:Y:S01]  /*02d0*/  FMUL R4, R23, R25.reuse ;  /* 0x0000001917047220 */ /* 0x084fe20000400000 */
[----:B------:R-:W-:-:S03]  /*02e0*/  FMUL R6, R22, R25 ;  /* 0x0000001916067220 */ /* 0x000fc60000400000 */
[-C--:B------:R-:W-:Y:S01]  /*02f0*/  FFMA R25, R22, R24.reuse, -R4 ;  /* 0x0000001816197223 */ /* 0x080fe20000000804 */
[----:B------:R-:W-:Y:S01]  /*0300*/  FFMA R6, R23, R24, R6 ;  /* 0x0000001817067223 */ /* 0x000fe20000000006 */
[-C--:B---3--:R-:W-:Y:S01]  /*0310*/  FMUL R23, R19, R21.reuse ;  /* 0x0000001513177220 */ /* 0x088fe20000400000 */
[----:B------:R-:W-:Y:S01]  /*0320*/  FMUL R22, R18, R21 ;  /* 0x0000001512167220 */ /* 0x000fe20000400000 */
[----:B------:R-:W-:Y:S01]  /*0330*/  FADD R8, R25, R8 ;  /* 0x0000000819087221 */ /* 0x000fe20000000000 */
[----:B------:R-:W-:-:S04]  /*0340*/  IMAD.WIDE R24, R0, 0x8, R28 ;  /* 0x0000000800187825 */ /* 0x000fc800078e021c */
[-C--:B------:R-:W-:Y:S01]  /*0350*/  FFMA R23, R18, R20.reuse, -R23 ;  /* 0x0000001412177223 */ /* 0x080fe20000000817 */
[----:B------:R-:W-:Y:S02]  /*0360*/  FFMA R22, R19, R20, R22 ;  /* 0x0000001413167223 */ /* 0x000fe40000000016 */
[----:B------:R-:W2:Y:S04]  /*0370*/  LDG.E.64 R20, desc[UR8][R10.64+-0x8] ;  /* 0xfffff8080a147981 */ /* 0x000ea8000c1e1b00 */
[----:B------:R-:W2:Y:S01]  /*0380*/  LDG.E.64 R18, desc[UR8][R28.64] ;  /* 0x000000081c127981 */ /* 0x000ea2000c1e1b00 */
[-C--:B----4-:R-:W-:Y:S01]  /*0390*/  FMUL R27, R17, R15.reuse ;  /* 0x0000000f111b7220 */ /* 0x090fe20000400000 */
[----:B------:R-:W-:-:S03]  /*03a0*/  FMUL R4, R16, R15 ;  /* 0x0000000f10047220 */ /* 0x000fc60000400000 */
[-C--:B------:R-:W-:Y:S01]  /*03b0*/  FFMA R26, R16, R14.reuse, -R27 ;  /* 0x0000000e101a7223 */ /* 0x080fe2000000081b */
[----:B------:R-:W-:Y:S02]  /*03c0*/  FFMA R4, R17, R14, R4 ;  /* 0x0000000e11047223 */ /* 0x000fe40000000004 */
[----:B------:R-:W3:Y:S04]  /*03d0*/  LDG.E.64 R14, desc[UR8][R10.64] ;  /* 0x000000080a0e7981 */ /* 0x000ee8000c1e1b00 */
[----:B------:R0:W3:Y:S01]  /*03e0*/  LDG.E.64 R16, desc[UR8][R24.64] ;  /* 0x0000000818107981 */ /* 0x0000e2000c1e1b00 */
[----:B------:R-:W-:Y:S01]  /*03f0*/  FADD R23, R8, R23 ;  /* 0x0000001708177221 */ /* 0x000fe20000000000 */
[----:B------:R-:W-:-:S03]  /*0400*/  FADD R9, R6, R9 ;  /* 0x0000000906097221 */ /* 0x000fc60000000000 */
[----:B------:R-:W-:Y:S01]  /*0410*/  FADD R6, R23, R26 ;  /* 0x0000001a17067221 */ /* 0x000fe20000000000 */
[----:B0-----:R-:W-:-:S04]  /*0420*/  IMAD.WIDE R24, R0, 0x8, R24 ;  /* 0x0000000800187825 */ /* 0x001fc800078e0218 */
[----:B------:R-:W-:Y:S01]  /*0430*/  FADD R9, R9, R22 ;  /* 0x0000001609097221 */ /* 0x000fe20000000000 */
[----:B------:R-:W-:-:S04]  /*0440*/  IMAD.WIDE R28, R0, 0x8, R24 ;  /* 0x00000008001c7825 */ /* 0x000fc800078e0218 */
[-C--:B--2---:R-:W-:Y:S01]  /*0450*/  FMUL R27, R19, R21.reuse ;  /* 0x00000015131b7220 */ /* 0x084fe20000400000 */
[----:B------:R-:W-:-:S03]  /*0460*/  FMUL R8, R18, R21 ;  /* 0x0000001512087220 */ /* 0x000fc60000400000 */
[-C--:B------:R-:W-:Y:S01]  /*0470*/  FFMA R23, R18, R20.reuse, -R27 ;  /* 0x0000001412177223 */ /* 0x080fe2000000081b */
[----:B------:R-:W-:Y:S02]  /*0480*/  FFMA R8, R19, R20, R8 ;  /* 0x0000001413087223 */ /* 0x000fe40000000008 */
[----:B------:R-:W2:Y:S04]  /*0490*/  LDG.E.64 R20, desc[UR8][R24.64] ;  /* 0x0000000818147981 */ /* 0x000ea8000c1e1b00 */
[----:B------:R-:W2:Y:S01]  /*04a0*/  LDG.E.64 R18, desc[UR8][R10.64+0x8] ;  /* 0x000008080a127981 */ /* 0x000ea2000c1e1b00 */
[CC--:B---3--:R-:W-:Y:S01]  /*04b0*/  FMUL R27, R17.reuse, R15.reuse ;  /* 0x0000000f111b7220 */ /* 0x0c8fe20000400000 */
[----:B------:R-:W-:Y:S01]  /*04c0*/  FMUL R22, R16, R15 ;  /* 0x0000000f10167220 */ /* 0x000fe20000400000 */
[----:B------:R-:W-:Y:S01]  /*04d0*/  FADD R6, R6, R23 ;  /* 0x0000001706067221 */ /* 0x000fe20000000000 */
[----:B------:R-:W3:Y:S01]  /*04e0*/  LDG.E.64 R24, desc[UR8][R10.64+0x18] ;  /* 0x000018080a187981 */ /* 0x000ee2000c1e1b00 */
[-C--:B------:R-:W-:Y:S01]  /*04f0*/  FFMA R26, R16, R14.reuse, -R27 ;  /* 0x0000000e101a7223 */ /* 0x080fe2000000081b */
[----:B------:R-:W-:-:S02]  /*0500*/  FFMA R27, R17, R14, R22 ;  /* 0x0000000e111b7223 */ /* 0x000fc40000000016 */
[----:B------:R0:W4:Y:S04]  /*0510*/  LDG.E.64 R16, desc[UR8][R28.64] ;  /* 0x000000081c107981 */ /* 0x000128000c1e1b00 */
[----:B------:R1:W4:Y:S01]  /*0520*/  LDG.E.64 R14, desc[UR8][R10.64+0x10] ;  /* 0x000010080a0e7981 */ /* 0x000322000c1e1b00 */
[----:B0-----:R-:W-:-:S05]  /*0530*/  IMAD.WIDE R28, R0, 0x8, R28 ;  /* 0x00000008001c7825 */ /* 0x001fca00078e021c */
[----:B------:R-:W3:Y:S01]  /*0540*/  LDG.E.64 R22, desc[UR8][R28.64] ;  /* 0x000000081c167981 */ /* 0x000ee2000c1e1b00 */
[----:B------:R-:W-:Y:S01]  /*0550*/  FADD R9, R9, R4 ;  /* 0x0000000409097221 */ /* 0x000fe20000000000 */
[----:B------:R-:W-:-:S03]  /*0560*/  UIADD3 UR7, UPT, UPT, UR7, 0x8, URZ ;  /* 0x0000000807077890 */ /* 0x000fc6000fffe0ff */
[----:B------:R-:W-:Y:S01]  /*0570*/  FADD R8, R9, R8 ;  /* 0x0000000809087221 */ /* 0x000fe20000000000 */
[----:B------:R-:W-:Y:S01]  /*0580*/  FADD R26, R6, R26 ;  /* 0x0000001a061a7221 */ /* 0x000fe20000000000 */
[----:B------:R-:W-:Y:S02]  /*0590*/  UISETP.NE.AND UP1, UPT, UR7, URZ, UPT ;  /* 0x000000ff0700728c */ /* 0x000fe4000bf25270 */
[----:B------:R-:W-:Y:S01]  /*05a0*/  FADD R27, R8, R27 ;  /* 0x0000001b081b7221 */ /* 0x000fe20000000000 */
[----:B-1----:R-:W-:Y:S02]  /*05b0*/  IADD3 R10, P0, PT, R10, 0x40, RZ ;  /* 0x000000400a0a7810 */ /* 0x002fe40007f1e0ff */
[----:B------:R-:W-:Y:S02]  /*05c0*/  LEA R7, R0, R7, 0x3 ;  /* 0x0000000700077211 */ /* 0x000fe400078e18ff */
[----:B------:R-:W-:Y:S01]  /*05d0*/  IADD3.X R11, PT, PT, RZ, R11, RZ, P0, !PT ;  /* 0x0000000bff0b7210 */ /* 0x000fe200007fe4ff */
[-C--:B--2---:R-:W-:Y:S01]  /*05e0*/  FMUL R9, R21, R19.reuse ;  /* 0x0000001315097220 */ /* 0x084fe20000400000 */
[----:B------:R-:W-:-:S03]  /*05f0*/  FMUL R4, R20, R19 ;  /* 0x0000001314047220 */ /* 0x000fc60000400000 */
[-C--:B------:R-:W-:Y:S01]  /*0600*/  FFMA R9, R20, R18.reuse, -R9 ;  /* 0x0000001214097223 */ /* 0x080fe20000000809 */
[----:B------:R-:W-:-:S03]  /*0610*/  FFMA R4, R21, R18, R4 ;  /* 0x0000001215047223 */ /* 0x000fc60000000004 */
[----:B------:R-:W-:Y:S01]  /*0620*/  FADD R9, R26, R9 ;  /* 0x000000091a097221 */ /* 0x000fe20000000000 */
[----:B------:R-:W-:Y:S01]  /*0630*/  FADD R4, R27, R4 ;  /* 0x000000041b047221 */ /* 0x000fe20000000000 */
[-C--:B----4-:R-:W-:Y:S01]  /*0640*/  FMUL R19, R17, R15.reuse ;  /* 0x0000000f11137220 */ /* 0x090fe20000400000 */
[----:B------:R-:W-:-:S03]  /*0650*/  FMUL R6, R16, R15 ;  /* 0x0000000f10067220 */ /* 0x000fc60000400000 */
[-C--:B------:R-:W-:Y:S01]  /*0660*/  FFMA R16, R16, R14.reuse, -R19 ;  /* 0x0000000e10107223 */ /* 0x080fe20000000813 */
[----:B------:R-:W-:Y:S01]  /*0670*/  FFMA R17, R17, R14, R6 ;  /* 0x0000000e11117223 */ /* 0x000fe20000000006 */
[-C--:B---3--:R-:W-:Y:S01]  /*0680*/  FMUL R15, R23, R25.reuse ;  /* 0x00000019170f7220 */ /* 0x088fe20000400000 */
[----:B------:R-:W-:Y:S01]  /*0690*/  FMUL R6, R22, R25 ;  /* 0x0000001916067220 */ /* 0x000fe20000400000 */
[----:B------:R-:W-:Y:S01]  /*06a0*/  FADD R9, R9, R16 ;  /* 0x0000001009097221 */ /* 0x000fe20000000000 */
[----:B------:R-:W-:Y:S01]  /*06b0*/  FADD R4, R4, R17 ;  /* 0x0000001104047221 */ /* 0x000fe20000000000 */
[-C--:B------:R-:W-:Y:S01]  /*06c0*/  FFMA R8, R22, R24.reuse, -R15 ;  /* 0x0000001816087223 */ /* 0x080fe2000000080f */
[----:B------:R-:W-:-:S03]  /*06d0*/  FFMA R23, R23, R24, R6 ;  /* 0x0000001817177223 */ /* 0x000fc60000000006 */
[----:B------:R-:W-:Y:S01]  /*06e0*/  FADD R8, R9, R8 ;  /* 0x0000000809087221 */ /* 0x000fe20000000000 */
[----:B------:R-:W-:Y:S01]  /*06f0*/  FADD R9, R4, R23 ;  /* 0x0000001704097221 */ /* 0x000fe20000000000 */
[----:B------:R-:W-:Y:S06]  /*0700*/  BRA.U UP1, `(.L_x_2) ;  /* 0xfffffff901c87547 */ /* 0x000fec000b83ffff */
.L_x_1:
[----:B------:R-:W-:Y:S05]  /*0710*/  BRA.U !UP0, `(.L_x_0) ;  /* 0x0000000508907547 */ /* 0x000fea000b800000 */
[----:B------:R-:W-:Y:S02]  /*0720*/  UISETP.GE.U32.AND UP0, UPT, UR6, 0x4, UPT ;  /* 0x000000040600788c */ /* 0x000fe4000bf06070 */
[----:B------:R-:W-:-:S04]  /*0730*/  ULOP3.LUT UR7, UR5, 0x3, URZ, 0xc0, !UPT ;  /* 0x0000000305077892 */ /* 0x000fc8000f8ec0ff */
[----:B------:R-:W-:-:S03]  /*0740*/  UISETP.NE.AND UP1, UPT, UR7, URZ, UPT ;  /* 0x000000ff0700728c */ /* 0x000fc6000bf25270 */
[----:B------:R-:W-:Y:S08]  /*0750*/  BRA.U !UP0, `(.L_x_3) ;  /* 0x0000000108bc7547 */ /* 0x000ff0000b800000 */
[----:B------:R-:W0:Y:S01]  /*0760*/  LDC.64 R6, c[0x0][0x380] ;  /* 0x0000e000ff067b82 */ /* 0x000e220000000a00 */
[----:B------:R-:W1:Y:S01]  /*0770*/  LDCU.64 UR10, c[0x0][0x388] ;  /* 0x00007100ff0a77ac */ /* 0x000e620008000a00 */
[----:B------:R-:W-:Y:S01]  /*0780*/  IMAD R11, R0, UR4, R5 ;  /* 0x00000004000b7c24 */ /* 0x000fe2000f8e0205 */
[C---:B------:R-:W-:Y:S02]  /*0790*/  IADD3 R15, PT, PT, R2.reuse, UR4, RZ ;  /* 0x00000004020f7c10 */ /* 0x040fe4000fffe0ff */
[----:B------:R-:W-:-:S03]  /*07a0*/  IADD3 R4, P0, PT, R2, UR4, RZ ;  /* 0x0000000402047c10 */ /* 0x000fc6000ff1e0ff */
[----:B------:R-:W2:Y:S01]  /*07b0*/  LDC.64 R12, c[0x0][0x388] ;  /* 0x0000e200ff0c7b82 */ /* 0x000ea20000000a00 */
[----:B0-----:R-:W-:Y:S01]  /*07c0*/  IMAD.WIDE R6, R11, 0x8, R6 ;  /* 0x000000080b067825 */ /* 0x001fe200078e0206 */
[----:B------:R-:W-:Y:S02]  /*07d0*/  IADD3.X R11, PT, PT, RZ, RZ, RZ, P0, !PT ;  /* 0x000000ffff0b7210 */ /* 0x000fe400007fe4ff */
[----:B-1----:R-:W-:-:S04]  /*07e0*/  LEA R10, P0, R4, UR10, 0x3 ;  /* 0x0000000a040a7c11 */ /* 0x002fc8000f8018ff */
[----:B------:R-:W-:Y:S01]  /*07f0*/  LEA.HI.X R11, R4, UR11, R11, 0x3, P0 ;  /* 0x0000000b040b7c11 */ /* 0x000fe200080f1c0b */
[----:B--2---:R-:W-:-:S04]  /*0800*/  IMAD.WIDE.U32 R12, R15, 0x8, R12 ;  /* 0x000000080f0c7825 */ /* 0x004fc800078e000c */
[C---:B------:R-:W-:Y:S01]  /*0810*/  IMAD.WIDE R14, R0.reuse, 0x8, R6 ;  /* 0x00000008000e7825 */ /* 0x040fe200078e0206 */
[----:B------:R-:W2:Y:S04]  /*0820*/  LDG.E.64 R16, desc[UR8][R10.64+0x8] ;  /* 0x000008080a107981 */ /* 0x000ea8000c1e1b00 */
[----:B------:R-:W3:Y:S01]  /*0830*/  LDG.E.64 R6, desc[UR8][R6.64] ;  /* 0x0000000806067981 */ /* 0x000ee2000c1e1b00 */
[----:B------:R-:W-:-:S03]  /*0840*/  IMAD.WIDE R26, R0, 0x8, R14 ;  /* 0x00000008001a7825 */ /* 0x000fc600078e020e */
[----:B------:R-:W3:Y:S04]  /*0850*/  LDG.E.64 R12, desc[UR8][R12.64] ;  /* 0x000000080c0c7981 */ /* 0x000ee8000c1e1b00 */
[----:B------:R-:W2:Y:S01]  /*0860*/  LDG.E.64 R14, desc[UR8][R14.64] ;  /* 0x000000080e0e7981 */ /* 0x000ea2000c1e1b00 */
[----:B------:R-:W-:-:S03]  /*0870*/  IMAD.WIDE R24, R0, 0x8, R26 ;  /* 0x0000000800187825 */ /* 0x000fc600078e021a */
[----:B------:R-:W4:Y:S04]  /*0880*/  LDG.E.64 R18, desc[UR8][R10.64+0x10] ;  /* 0x000010080a127981 */ /* 0x000f28000c1e1b00 */
[----:B------:R-:W4:Y:S04]  /*0890*/  LDG.E.64 R20, desc[UR8][R26.64] ;  /* 0x000000081a147981 */ /* 0x000f28000c1e1b00 */
[----:B------:R-:W5:Y:S04]  /*08a0*/  LDG.E.64 R22, desc[UR8][R10.64+0x18] ;  /* 0x000018080a167981 */ /* 0x000f68000c1e1b00 */
[----:B------:R-:W5:Y:S01]  /*08b0*/  LDG.E.64 R24, desc[UR8][R24.64] ;  /* 0x0000000818187981 */ /* 0x000f62000c1e1b00 */
[----:B------:R-:W-:Y:S01]  /*08c0*/  UIADD3 UR4, UPT, UPT, UR4, 0x4, URZ ;  /* 0x0000000404047890 */ /* 0x000fe2000fffe0ff */
[-C--:B---3--:R-:W-:Y:S01]  /*08d0*/  FMUL R29, R7, R13.reuse ;  /* 0x0000000d071d7220 */ /* 0x088fe20000400000 */
[----:B------:R-:W-:-:S03]  /*08e0*/  FMUL R4, R6, R13 ;  /* 0x0000000d06047220 */ /* 0x000fc60000400000 */
[-C--:B------:R-:W-:Y:S01]  /*08f0*/  FFMA R29, R6, R12.reuse, -R29 ;  /* 0x0000000c061d7223 */ /* 0x080fe2000000081d */
[----:B------:R-:W-:Y:S01]  /*0900*/  FFMA R4, R7, R12, R4 ;  /* 0x0000000c07047223 */ /* 0x000fe20000000004 */
[-C--:B--2---:R-:W-:Y:S01]  /*0910*/  FMUL R6, R14, R17.reuse ;  /* 0x000000110e067220 */ /* 0x084fe20000400000 */
[C---:B------:R-:W-:Y:S01]  /*0920*/  FMUL R7, R15.reuse, R17 ;  /* 0x000000110f077220 */ /* 0x040fe20000400000 */
[----:B------:R-:W-:Y:S02]  /*0930*/  FADD R29, R8, R29 ;  /* 0x0000001d081d7221 */ /* 0x000fe40000000000 */
[-C--:B------:R-:W-:Y:S01]  /*0940*/  FFMA R15, R15, R16.reuse, R6 ;  /* 0x000000100f0f7223 */ /* 0x080fe20000000006 */
[----:B------:R-:W-:Y:S01]  /*0950*/  FFMA R14, R14, R16, -R7 ;  /* 0x000000100e0e7223 */ /* 0x000fe20000000807 */
[-C--:B----4-:R-:W-:Y:S01]  /*0960*/  FMUL R6, R20, R19.reuse ;  /* 0x0000001314067220 */ /* 0x090fe20000400000 */
[----:B------:R-:W-:Y:S01]  /*0970*/  FADD R4, R9, R4 ;  /* 0x0000000409047221 */ /* 0x000fe20000000000 */
[----:B------:R-:W-:Y:S01]  /*0980*/  FMUL R7, R21, R19 ;  /* 0x0000001315077220 */ /* 0x000fe20000400000 */
[----:B------:R-:W-:Y:S01]  /*0990*/  FADD R14, R29, R14 ;  /* 0x0000000e1d0e7221 */ /* 0x000fe20000000000 */
[-C--:B------:R-:W-:Y:S01]  /*09a0*/  FFMA R21, R21, R18.reuse, R6 ;  /* 0x0000001215157223 */ /* 0x080fe20000000006 */
[----:B------:R-:W-:Y:S01]  /*09b0*/  FADD R4, R4, R15 ;  /* 0x0000000f04047221 */ /* 0x000fe20000000000 */
[----:B------:R-:W-:Y:S01]  /*09c0*/  FFMA R7, R20, R18, -R7 ;  /* 0x0000001214077223 */ /* 0x000fe20000000807 */
[-C--:B-----5:R-:W-:Y:S01]  /*09d0*/  FMUL R9, R25, R23.reuse ;  /* 0x0000001719097220 */ /* 0x0a0fe20000400000 */
[----:B------:R-:W-:-:S02]  /*09e0*/  FMUL R6, R24, R23 ;  /* 0x0000001718067220 */ /* 0x000fc40000400000 */
[----:B------:R-:W-:Y:S01]  /*09f0*/  FADD R7, R14, R7 ;  /* 0x000000070e077221 */ /* 0x000fe20000000000 */
[----:B------:R-:W-:Y:S01]  /*0a00*/  FADD R4, R4, R21 ;  /* 0x0000001504047221 */ /* 0x000fe20000000000 */
[-C--:B------:R-:W-:Y:S01]  /*0a10*/  FFMA R8, R24, R22.reuse, -R9 ;  /* 0x0000001618087223 */ /* 0x080fe20000000809 */
[----:B------:R-:W-:-:S03]  /*0a20*/  FFMA R9, R25, R22, R6 ;  /* 0x0000001619097223 */ /* 0x000fc60000000006 */
[----:B------:R-:W-:Y:S01]  /*0a30*/  FADD R8, R7, R8 ;  /* 0x0000000807087221 */ /* 0x000fe20000000000 */
[----:B------:R-:W-:-:S07]  /*0a40*/  FADD R9, R4, R9 ;  /* 0x0000000904097221 */ /* 0x000fce0000000000 */
.L_x_3:
[----:B------:R-:W-:Y:S05]  /*0a50*/  BRA.U !UP1, `(.L_x_0) ;  /* 0x0000000109c07547 */ /* 0x000fea000b800000 */
[----:B------:R-:W-:Y:S02]  /*0a60*/  UISETP.NE.AND UP0, UPT, UR7, 0x1, UPT ;  /* 0x000000010700788c */ /* 0x000fe4000bf05270 */
[----:B------:R-:W-:-:S04]  /*0a70*/  ULOP3.LUT UR5, UR5, 0x1, URZ, 0xc0, !UPT ;  /* 0x0000000105057892 */ /* 0x000fc8000f8ec0ff */
[----:B------:R-:W-:-:S03]  /*0a80*/  UISETP.NE.U32.AND UP1, UPT, UR5, 0x1, UPT ;  /* 0x000000010500788c */ /* 0x000fc6000bf25070 */
        /* <DEDUP_REMOVED lines=11> */
[----:B--2---:R-:W-:Y:S01]  /*0b40*/  IMAD.WIDE.U32 R10, R13, 0x8, R10 ;  /* 0x000000080d0a7825 */ /* 0x004fe200078e000a */
[----:B------:R-:W2:Y:S03]  /*0b50*/  LDG.E.64 R6, desc[UR8][R16.64] ;  /* 0x0000000810067981 */ /* 0x000ea6000c1e1b00 */
[----:B------:R-:W-:Y:S01]  /*0b60*/  IMAD.WIDE R12, R0, 0x8, R16 ;  /* 0x00000008000c7825 */ /* 0x000fe200078e0210 */
[----:B------:R-:W3:Y:S04]  /*0b70*/  LDG.E.64 R14, desc[UR8][R14.64+0x8] ;  /* 0x000008080e0e7981 */ /* 0x000ee8000c1e1b00 */
[----:B------:R-:W2:Y:S04]  /*0b80*/  LDG.E.64 R10, desc[UR8][R10.64] ;  /* 0x000000080a0a7981 */ /* 0x000ea8000c1e1b00 */
[----:B------:R-:W3:Y:S01]  /*0b90*/  LDG.E.64 R12, desc[UR8][R12.64] ;  /* 0x000000080c0c7981 */ /* 0x000ee2000c1e1b00 */
[----:B------:R-:W-:Y:S01]  /*0ba0*/  UIADD3 UR4, UPT, UPT, UR4, 0x2, URZ ;  /* 0x0000000204047890 */ /* 0x000fe2000fffe0ff */
[-C--:B--2---:R-:W-:Y:S01]  /*0bb0*/  FMUL R19, R7, R11.reuse ;  /* 0x0000000b07137220 */ /* 0x084fe20000400000 */
        /* <DEDUP_REMOVED lines=10> */
[----:B------:R-:W-:-:S07]  /*0c60*/  FADD R9, R4, R9 ;  /* 0x0000000904097221 */ /* 0x000fce0000000000 */
.L_x_4:
[----:B------:R-:W-:Y:S05]  /*0c70*/  BRA.U UP1, `(.L_x_0) ;  /* 0x0000000101387547 */ /* 0x000fea000b800000 */
[----:B------:R-:W0:Y:S01]  /*0c80*/  LDC.64 R6, c[0x0][0x380] ;  /* 0x0000e000ff067b82 */ /* 0x000e220000000a00 */
[----:B------:R-:W-:Y:S01]  /*0c90*/  IADD3 R15, PT, PT, R2, UR4, RZ ;  /* 0x00000004020f7c10 */ /* 0x000fe2000fffe0ff */
[----:B------:R-:W-:-:S06]  /*0ca0*/  IMAD R13, R0, UR4, R5 ;  /* 0x00000004000d7c24 */ /* 0x000fcc000f8e0205 */
[----:B------:R-:W1:Y:S01]  /*0cb0*/  LDC.64 R10, c[0x0][0x388] ;  /* 0x0000e200ff0a7b82 */ /* 0x000e620000000a00 */
[----:B0-----:R-:W-:-:S06]  /*0cc0*/  IMAD.WIDE R6, R13, 0x8, R6 ;  /* 0x000000080d067825 */ /* 0x001fcc00078e0206 */
[----:B------:R-:W2:Y:S01]  /*0cd0*/  LDG.E.64 R6, desc[UR8][R6.64] ;  /* 0x0000000806067981 */ /* 0x000ea2000c1e1b00 */
[----:B-1----:R-:W-:-:S06]  /*0ce0*/  IMAD.WIDE.U32 R10, R15, 0x8, R10 ;  /* 0x000000080f0a7825 */ /* 0x002fcc00078e000a */
[----:B------:R-:W2:Y:S02]  /*0cf0*/  LDG.E.64 R10, desc[UR8][R10.64] ;  /* 0x000000080a0a7981 */ /* 0x000ea4000c1e1b00 */
[-C--:B--2---:R-:W-:Y:S01]  /*0d00*/  FMUL R13, R7, R11.reuse ;  /* 0x0000000b070d7220 */ /* 0x084fe20000400000 */
[----:B------:R-:W-:-:S03]  /*0d10*/  FMUL R2, R6, R11 ;  /* 0x0000000b06027220 */ /* 0x000fc60000400000 */
[-C--:B------:R-:W-:Y:S01]  /*0d20*/  FFMA R13, R6, R10.reuse, -R13 ;  /* 0x0000000a060d7223 */ /* 0x080fe2000000080d */
[----:B------:R-:W-:-:S03]  /*0d30*/  FFMA R2, R7, R10, R2 ;  /* 0x0000000a07027223 */ /* 0x000fc60000000002 */
[----:B------:R-:W-:Y:S01]  /*0d40*/  FADD R8, R8, R13 ;  /* 0x0000000d08087221 */ /* 0x000fe20000000000 */
[----:B------:R-:W-:-:S07]  /*0d50*/  FADD R9, R9, R2 ;  /* 0x0000000209097221 */ /* 0x000fce0000000000 */
.L_x_0:
[----:B------:R-:W-:-:S13]  /*0d60*/  ISETP.GE.AND P0, PT, R5, R3, PT ;  /* 0x000000030500720c */ /* 0x000fda0003f06270 */
[----:B------:R-:W-:Y:S05]  /*0d70*/  @!P0 EXIT ;  /* 0x000000000000894d */ /* 0x000fea0003800000 */
[----:B------:R-:W0:Y:S01]  /*0d80*/  LDC.64 R6, c[0x0][0x390] ;  /* 0x0000e400ff067b82 */ /* 0x000e220000000a00 */
[----:B------:R-:W-:-:S04]  /*0d90*/  IMAD R3, R3, R0, R5 ;  /* 0x0000000003037224 */ /* 0x000fc800078e0205 */
[----:B0-----:R-:W-:-:S05]  /*0da0*/  IMAD.WIDE R2, R3, 0x8, R6 ;  /* 0x0000000803027825 */ /* 0x001fca00078e0206 */
[----:B------:R-:W-:Y:S01]  /*0db0*/  STG.E.64 desc[UR8][R2.64], R8 ;  /* 0x0000000802007986 */ /* 0x000fe2000c101b08 */
[----:B------:R-:W-:Y:S05]  /*0dc0*/  EXIT ;  /* 0x000000000000794d */ /* 0x000fea0003800000 */
.L_x_5:
[----:B------:R-:W-:-:S00]  /*0dd0*/  BRA `(.L_x_5) ;  /* 0xfffffffc00fc7947 */ /* 0x000fc0000383ffff */
[----:B------:R-:W-:-:S00]  /*0de0*/  NOP ;  /* 0x0000000000007918 */ /* 0x000fc00000000000 */
        /* <DEDUP_REMOVED lines=9> */
.L_x_56:


//--------------------- .text._Z19complex_matrix_multPK6float2S1_PS_iii --------------------------
	.section	.text._Z19complex_matrix_multPK6float2S1_PS_iii,"ax",@progbits
	.align	128
        .global         _Z19complex_matrix_multPK6float2S1_PS_iii
        .type           _Z19complex_matrix_multPK6float2S1_PS_iii,@function
        .size           _Z19complex_matrix_multPK6float2S1_PS_iii,(.L_x_57 - _Z19complex_matrix_multPK6float2S1_PS_iii)
        .other          _Z19complex_matrix_multPK6float2S1_PS_iii,@"STO_CUDA_ENTRY STV_DEFAULT"
_Z19complex_matrix_multPK6float2S1_PS_iii:
.text._Z19complex_matrix_multPK6float2S1_PS_iii:
        /* <DEDUP_REMOVED lines=35> */
.L_x_8:
        /* <DEDUP_REMOVED lines=78> */
.L_x_7:
        /* <DEDUP_REMOVED lines=52> */
.L_x_9:
        /* <DEDUP_REMOVED lines=34> */
.L_x_10:
        /* <DEDUP_REMOVED lines=15> */
.L_x_6:
[----:B------:R-:W0:Y:S01]  /*0d60*/  LDC.64 R6, c[0x0][0x390] ;  /* 0x0000e400ff067b82 */ /* 0x000e220000000a00 */
[----:B------:R-:W-:-:S04]  /*0d70*/  IMAD R3, R3, R0, R5 ;  /* 0x0000000003037224 */ /* 0x000fc800078e0205 */
[----:B0-----:R-:W-:-:S05]  /*0d80*/  IMAD.WIDE R2, R3, 0x8, R6 ;  /* 0x0000000803027825 */ /* 0x001fca00078e0206 */
[----:B------:R-:W-:Y:S01]  /*0d90*/  STG.E.64 desc[UR8][R2.64], R8 ;  /* 0x0000000802007986 */ /* 0x000fe2000c101b08 */
[----:B------:R-:W-:Y:S05]  /*0da0*/  EXIT ;  /* 0x000000000000794d */ /* 0x000fea0003800000 */
.L_x_11:
        /* <DEDUP_REMOVED lines=13> */
.L_x_57:


//--------------------- .text._Z14complex_changeP6float2i --------------------------
	.section	.text._Z14complex_changeP6float2i,"ax",@progbits
	.align	128
        .global         _Z14complex_changeP6float2i
        .type           _Z14complex_changeP6float2i,@function
        .size           _Z14complex_changeP6float2i,(.L_x_58 - _Z14complex_changeP6float2i)
        .other          _Z14complex_changeP6float2i,@"STO_CUDA_ENTRY STV_DEFAULT"
_Z14complex_changeP6float2i:
.text._Z14complex_changeP6float2i:
[----:B------:R-:W-:Y:S01]  /*0000*/  LDC R1, c[0x0][0x37c] ;  /* 0x0000df00ff017b82 */ /* 0x000fe20000000800 */
[----:B------:R-:W0:Y:S01]  /*0010*/  S2R R0, SR_TID.X ;  /* 0x0000000000007919 */ /* 0x000e220000002100 */
[----:B------:R-:W0:Y:S06]  /*0020*/  LDCU UR6, c[0x0][0x360] ;  /* 0x00006c00ff0677ac */ /* 0x000e2c0008000800 */
[----:B------:R-:W1:Y:S01]  /*0030*/  LDC.64 R2, c[0x0][0x380] ;  /* 0x0000e000ff027b82 */ /* 0x000e620000000a00 */
[----:B------:R-:W0:Y:S01]  /*0040*/  S2R R5, SR_CTAID.X ;  /* 0x0000000000057919 */ /* 0x000e220000002500 */
[----:B------:R-:W2:Y:S01]  /*0050*/  LDCU UR7, c[0x0][0x364] ;  /* 0x00006c80ff0777ac */ /* 0x000ea20008000800 */
[----:B------:R-:W2:Y:S01]  /*0060*/  S2R R4, SR_TID.Y ;  /* 0x0000000000047919 */ /* 0x000ea20000002200 */
[----:B------:R-:W3:Y:S01]  /*0070*/  LDCU UR8, c[0x0][0x388] ;  /* 0x00007100ff0877ac */ /* 0x000ee20008000800 */
[----:B------:R-:W2:Y:S01]  /*0080*/  S2R R7, SR_CTAID.Y ;  /* 0x0000000000077919 */ /* 0x000ea20000002600 */
[----:B------:R-:W4:Y:S01]  /*0090*/  LDCU.64 UR4, c[0x0][0x358] ;  /* 0x00006b00ff0477ac */ /* 0x000f220008000a00 */
[----:B0-----:R-:W-:-:S02]  /*00a0*/  IMAD R0, R5, UR6, R0 ;  /* 0x0000000605007c24 */ /* 0x001fc4000f8e0200 */
[----:B--2---:R-:W-:-:S04]  /*00b0*/  IMAD R5, R7, UR7, R4 ;  /* 0x0000000707057c24 */ /* 0x004fc8000f8e0204 */
[----:B---3--:R-:W-:-:S04]  /*00c0*/  IMAD R5, R5, UR8, R0 ;  /* 0x0000000805057c24 */ /* 0x008fc8000f8e0200 */
[----:B-1----:R-:W-:-:S05]  /*00d0*/  IMAD.WIDE R2, R5, 0x8, R2 ;  /* 0x0000000805027825 */ /* 0x002fca00078e0202 */
[----:B----4-:R-:W2:Y:S02]  /*00e0*/  LDG.E R0, desc[UR4][R2.64+0x4] ;  /* 0x0000040402007981 */ /* 0x010ea4000c1e1900 */
[----:B--2---:R-:W-:-:S05]  /*00f0*/  FADD R5, -R0, -RZ ;  /* 0x800000ff00057221 */ /* 0x004fca0000000100 */
[----:B------:R-:W-:Y:S01]  /*0100*/  STG.E desc[UR4][R2.64+0x4], R5 ;  /* 0x0000040502007986 */ /* 0x000fe2000c101904 */
[----:B------:R-:W-:Y:S05]  /*0110*/  EXIT ;  /* 0x000000000000794d */ /* 0x000fea0003800000 */
.L_x_12:
        /* <DEDUP_REMOVED lines=14> */
.L_x_58:


//--------------------- .text._Z19hermitian_transposePK6float2PS_ii --------------------------
	.section	.text._Z19hermitian_transposePK6float2PS_ii,"ax",@progbits
	.align	128
        .global         _Z19hermitian_transposePK6float2PS_ii
        .type           _Z19hermitian_transposePK6float2PS_ii,@function
        .size           _Z19hermitian_transposePK6float2PS_ii,(.L_x_59 - _Z19hermitian_transposePK6float2PS_ii)
        .other          _Z19hermitian_transposePK6float2PS_ii,@"STO_CUDA_ENTRY STV_DEFAULT"
_Z19hermitian_transposePK6float2PS_ii:
.text._Z19hermitian_transposePK6float2PS_ii:
[----:B------:R-:W-:Y:S01]  /*0000*/  LDC R1, c[0x0][0x37c] ;  /* 0x0000df00ff017b82 */ /* 0x000fe20000000800 */
[----:B------:R-:W0:Y:S01]  /*0010*/  S2R R7, SR_TID.Y ;  /* 0x0000000000077919 */ /* 0x000e220000002200 */
[----:B------:R-:W1:Y:S01]  /*0020*/  LDCU UR4, c[0x0][0x360] ;  /* 0x00006c00ff0477ac */ /* 0x000e620008000800 */
[----:B------:R-:W0:Y:S01]  /*0030*/  S2R R2, SR_CTAID.Y ;  /* 0x0000000000027919 */ /* 0x000e220000002600 */
[----:B------:R-:W0:Y:S01]  /*0040*/  LDCU UR5, c[0x0][0x364] ;  /* 0x00006c80ff0577ac */ /* 0x000e220008000800 */
[----:B------:R-:W1:Y:S01]  /*0050*/  S2R R0, SR_TID.X ;  /* 0x0000000000007919 */ /* 0x000e620000002100 */
[----:B------:R-:W2:Y:S01]  /*0060*/  LDCU.64 UR6, c[0x0][0x390] ;  /* 0x00007200ff0677ac */ /* 0x000ea20008000a00 */
[----:B------:R-:W1:Y:S01]  /*0070*/  S2R R3, SR_CTAID.X ;  /* 0x0000000000037919 */ /* 0x000e620000002500 */
[----:B0-----:R-:W-:-:S05]  /*0080*/  IMAD R7, R2, UR5, R7 ;  /* 0x0000000502077c24 */ /* 0x001fca000f8e0207 */
[----:B--2---:R-:W-:Y:S01]  /*0090*/  ISETP.GE.AND P0, PT, R7, UR7, PT ;  /* 0x0000000707007c0c */ /* 0x004fe2000bf06270 */
[----:B-1----:R-:W-:-:S05]  /*00a0*/  IMAD R0, R3, UR4, R0 ;  /* 0x0000000403007c24 */ /* 0x002fca000f8e0200 */
[----:B------:R-:W-:-:S13]  /*00b0*/  ISETP.GE.OR P0, PT, R0, UR6, P0 ;  /* 0x0000000600007c0c */ /* 0x000fda0008706670 */
[----:B------:R-:W-:Y:S05]  /*00c0*/  @P0 EXIT ;  /* 0x000000000000094d */ /* 0x000fea0003800000 */
[----:B------:R-:W0:Y:S01]  /*00d0*/  LDC.64 R2, c[0x0][0x380] ;  /* 0x0000e000ff027b82 */ /* 0x000e220000000a00 */
[----:B------:R-:W1:Y:S01]  /*00e0*/  LDCU.64 UR4, c[0x0][0x358] ;  /* 0x00006b00ff0477ac */ /* 0x000e620008000a00 */
[----:B------:R-:W-:-:S04]  /*00f0*/  IMAD R5, R7, UR6, R0 ;  /* 0x0000000607057c24 */ /* 0x000fc8000f8e0200 */
[----:B0-----:R-:W-:Y:S02]  /*0100*/  IMAD.WIDE R2, R5, 0x8, R2 ;  /* 0x0000000805027825 */ /* 0x001fe400078e0202 */
[----:B------:R-:W0:Y:S04]  /*0110*/  LDC.64 R4, c[0x0][0x388] ;  /* 0x0000e200ff047b82 */ /* 0x000e280000000a00 */
[----:B-1----:R-:W2:Y:S01]  /*0120*/  LDG.E.64 R2, desc[UR4][R2.64] ;  /* 0x0000000402027981 */ /* 0x002ea2000c1e1b00 */
[----:B------:R-:W-:-:S04]  /*0130*/  IMAD R7, R0, UR7, R7 ;  /* 0x0000000700077c24 */ /* 0x000fc8000f8e0207 */
[----:B0-----:R-:W-:-:S04]  /*0140*/  IMAD.WIDE R4, R7, 0x8, R4 ;  /* 0x0000000807047825 */ /* 0x001fc800078e0204 */
[----:B--2---:R-:W-:-:S05]  /*0150*/  FADD R3, -R3, -RZ ;  /* 0x800000ff03037221 */ /* 0x004fca0000000100 */
[----:B------:R-:W-:Y:S01]  /*0160*/  STG.E.64 desc[UR4][R4.64], R2 ;  /* 0x0000000204007986 */ /* 0x000fe2000c101b04 */
[----:B------:R-:W-:Y:S05]  /*0170*/  EXIT ;  /* 0x000000000000794d */ /* 0x000fea0003800000 */
.L_x_13:
        /* <DEDUP_REMOVED lines=16> */
.L_x_59:


//--------------------- .text._Z5bCholP6float2ii  --------------------------
	.section	.text._Z5bCholP6float2ii,"ax",@progbits
	.align	128
        .global         _Z5bCholP6float2ii
        .type           _Z5bCholP6float2ii,@function
        .size           _Z5bCholP6float2ii,(.L_x_53 - _Z5bCholP6float2ii)
        .other          _Z5bCholP6float2ii,@"STO_CUDA_ENTRY STV_DEFAULT"
_Z5bCholP6float2ii:
.text._Z5bCholP6float2ii:
[----:B------:R-:W0:Y:S08]  /*0000*/  LDC R1, c[0x0][0x37c] ;  /* 0x0000df00ff017b82 */ /* 0x000e300000000800 */
[----:B------:R-:W1:Y:S01]  /*0010*/  LDC.64 R2, c[0x0][0x388] ;  /* 0x0000e200ff027b82 */ /* 0x000e620000000a00 */
[----:B------:R-:W2:Y:S01]  /*0020*/  LDCU.64 UR6, c[0x0][0x358] ;  /* 0x00006b00ff0677ac */ /* 0x000ea20008000a00 */
[----:B0-----:R-:W-:-:S06]  /*0030*/  VIADD R1, R1, 0xffffffe0 ;  /* 0xffffffe001017836 */ /* 0x001fcc0000000000 */
[----:B------:R-:W0:Y:S01]  /*0040*/  LDC.64 R6, c[0x0][0x380] ;  /* 0x0000e000ff067b82 */ /* 0x000e220000000a00 */
[----:B-1----:R-:W-:-:S04]  /*0050*/  IMAD R3, R3, R2, R2 ;  /* 0x0000000203037224 */ /* 0x002fc800078e0202 */
[----:B0-----:R-:W-:-:S05]  /*0060*/  IMAD.WIDE R6, R3, 0x8, R6 ;  /* 0x0000000803067825 */ /* 0x001fca00078e0206 */
[----:B--2---:R-:W2:Y:S02]  /*0070*/  LDG.E.64 R8, desc[UR6][R6.64] ;  /* 0x0000000606087981 */ /* 0x004ea4000c1e1b00 */
[----:B--2---:R-:W-:-:S04]  /*0080*/  FSETP.GT.AND P0, PT, |R8|, |R9|, PT ;  /* 0x400000090800720b */ /* 0x004fc80003f04200 */
[----:B------:R-:W-:Y:S02]  /*0090*/  FSEL R3, |R8|, |R9|, P0 ;  /* 0x4000000908037208 */ /* 0x000fe40000000200 */
[----:B------:R-:W-:Y:S02]  /*00a0*/  FSEL R0, |R9|, |R8|, P0 ;  /* 0x4000000809007208 */ /* 0x000fe40000000200 */
[----:B------:R-:W0:Y:S08]  /*00b0*/  MUFU.RCP R2, R3 ;  /* 0x0000000300027308 */ /* 0x000e300000001000 */
[----:B------:R-:W1:Y:S01]  /*00c0*/  FCHK P0, R0, R3 ;  /* 0x0000000300007302 */ /* 0x000e620000000000 */
[----:B0-----:R-:W-:-:S04]  /*00d0*/  FFMA R5, -R3, R2, 1 ;  /* 0x3f80000003057423 */ /* 0x001fc80000000102 */
[----:B------:R-:W-:-:S04]  /*00e0*/  FFMA R5, R2, R5, R2 ;  /* 0x0000000502057223 */ /* 0x000fc80000000002 */
[----:B------:R-:W-:-:S04]  /*00f0*/  FFMA R2, R0, R5, RZ ;  /* 0x0000000500027223 */ /* 0x000fc800000000ff */
[----:B------:R-:W-:-:S04]  /*0100*/  FFMA R4, -R3, R2, R0 ;  /* 0x0000000203047223 */ /* 0x000fc80000000100 */
[----:B------:R-:W-:Y:S01]  /*0110*/  FFMA R2, R5, R4, R2 ;  /* 0x0000000405027223 */ /* 0x000fe20000000002 */
[----:B-1----:R-:W-:Y:S06]  /*0120*/  @!P0 BRA `(.L_x_14) ;  /* 0x00000000000c8947 */ /* 0x002fec0003800000 */
[----:B------:R-:W-:Y:S01]  /*0130*/  IMAD.MOV.U32 R2, RZ, RZ, R0 ;  /* 0x000000ffff027224 */ /* 0x000fe200078e0000 */
[----:B------:R-:W-:-:S07]  /*0140*/  MOV R4, 0x160 ;  /* 0x0000016000047802 */ /* 0x000fce0000000f00 */
[----:B------:R-:W-:Y:S05]  /*0150*/  CALL.REL.NOINC `($__internal_1_$__cuda_sm3x_div_rn_noftz_f32_slowpath) ;  /* 0x0000001000107944 */ /* 0x000fea0003c00000 */
.L_x_14:
[----:B------:R-:W-:-:S04]  /*0160*/  FFMA R5, R2, R2, 1 ;  /* 0x3f80000002057423 */ /* 0x000fc80000000002 */
[----:B------:R-:W-:Y:S01]  /*0170*/  VIADD R2, R5, 0xf3000000 ;  /* 0xf300000005027836 */ /* 0x000fe20000000000 */
[----:B------:R0:W1:Y:S04]  /*0180*/  MUFU.RSQ R4, R5 ;  /* 0x0000000500047308 */ /* 0x0000680000001400 */
[----:B------:R-:W-:-:S13]  /*0190*/  ISETP.GT.U32.AND P0, PT, R2, 0x727fffff, PT ;  /* 0x727fffff0200780c */ /* 0x000fda0003f04070 */
[----:B01----:R-:W-:Y:S05]  /*01a0*/  @!P0 BRA `(.L_x_15) ;  /* 0x0000000000108947 */ /* 0x003fea0003800000 */
[----:B------:R-:W-:Y:S01]  /*01b0*/  IMAD.MOV.U32 R2, RZ, RZ, R5 ;  /* 0x000000ffff027224 */ /* 0x000fe200078e0005 */
[----:B------:R-:W-:-:S07]  /*01c0*/  MOV R10, 0x1e0 ;  /* 0x000001e0000a7802 */ /* 0x000fce0000000f00 */
[----:B------:R-:W-:Y:S05]  /*01d0*/  CALL.REL.NOINC `($__internal_0_$__cuda_sm20_sqrt_rn_f32_slowpath) ;  /* 0x0000000c00907944 */ /* 0x000fea0003c00000 */
[----:B------:R-:W-:Y:S05]  /*01e0*/  BRA `(.L_x_16) ;  /* 0x0000000000107947 */ /* 0x000fea0003800000 */
.L_x_15:
[----:B------:R-:W-:Y:S01]  /*01f0*/  FMUL.FTZ R2, R5, R4 ;  /* 0x0000000405027220 */ /* 0x000fe20000410000 */
[----:B------:R-:W-:-:S03]  /*0200*/  FMUL.FTZ R4, R4, 0.5 ;  /* 0x3f00000004047820 */ /* 0x000fc60000410000 */
[----:B------:R-:W-:-:S04]  /*0210*/  FFMA R5, -R2, R2, R5 ;  /* 0x0000000202057223 */ /* 0x000fc80000000105 */
[----:B------:R-:W-:-:S07]  /*0220*/  FFMA R2, R5, R4, R2 ;  /* 0x0000000405027223 */ /* 0x000fce0000000002 */
.L_x_16:
[----:B------:R-:W-:Y:S01]  /*0230*/  FSETP.GT.AND P2, PT, |R9|, |R8|, PT ;  /* 0x400000080900720b */ /* 0x000fe20003f44200 */
[C---:B------:R-:W-:Y:S01]  /*0240*/  FMUL R5, R3.reuse, R2 ;  /* 0x0000000203057220 */ /* 0x040fe20000400000 */
[----:B------:R-:W-:Y:S02]  /*0250*/  FSETP.NEU.AND P3, PT, R3, RZ, PT ;  /* 0x000000ff0300720b */ /* 0x000fe40003f6d000 */
[----:B------:R-:W-:Y:S02]  /*0260*/  FSEL R11, |R9|, |R8|, P2 ;  /* 0x40000008090b7208 */ /* 0x000fe40001000200 */
[C---:B------:R-:W-:Y:S02]  /*0270*/  FSEL R2, |R8|.reuse, |R9|, P2 ;  /* 0x4000000908027208 */ /* 0x040fe40001000200 */
[----:B------:R-:W0:Y:S01]  /*0280*/  MUFU.RCP R4, R11 ;  /* 0x0000000b00047308 */ /* 0x000e220000001000 */
[----:B------:R-:W-:Y:S01]  /*0290*/  FMNMX R3, R3, R0, !PT ;  /* 0x0000000003037209 */ /* 0x000fe20007800000 */
[----:B------:R-:W-:-:S03]  /*02a0*/  FADD R0, |R8|, |R9| ;  /* 0x4000000908007221 */ /* 0x000fc60000000200 */
[----:B------:R-:W-:Y:S02]  /*02b0*/  FSETP.GT.AND P0, PT, R3, 3.40282346638528859812e+38, PT ;  /* 0x7f7fffff0300780b */ /* 0x000fe40003f04000 */
[C---:B------:R-:W-:Y:S01]  /*02c0*/  FSEL R5, R0.reuse, R5, !P3 ;  /* 0x0000000500057208 */ /* 0x040fe20005800000 */
[----:B------:R-:W1:Y:S03]  /*02d0*/  FCHK P1, R2, R11 ;  /* 0x0000000b02007302 */ /* 0x000e660000020000 */
[----:B------:R-:W-:Y:S01]  /*02e0*/  FSEL R5, R0, R5, P0 ;  /* 0x0000000500057208 */ /* 0x000fe20000000000 */
        /* <DEDUP_REMOVED lines=9> */
[----:B------:R-:W-:-:S07]  /*0380*/  IMAD.MOV.U32 R3, RZ, RZ, R2 ;  /* 0x000000ffff037224 */ /* 0x000fce00078e0002 */
.L_x_17:
[----:B------:R-:W-:Y:S02]  /*0390*/  HFMA2 R13, -RZ, RZ, 0.89990234375, 10328 ;  /* 0x3b33710bff0d7431 */ /* 0x000fe400000001ff */
[----:B------:R-:W-:Y:S01]  /*03a0*/  FMUL R2, R3, R3 ;  /* 0x0000000303027220 */ /* 0x000fe20000400000 */
[C---:B------:R-:W-:Y:S02]  /*03b0*/  ISETP.GE.AND P0, PT, R8.reuse, RZ, PT ;  /* 0x000000ff0800720c */ /* 0x040fe40003f06270 */
[----:B------:R-:W-:Y:S02]  /*03c0*/  FSETP.NEU.AND P3, PT, |R8|, |R9|, PT ;  /* 0x400000090800720b */ /* 0x000fe40003f6d200 */
[----:B------:R-:W-:Y:S01]  /*03d0*/  FSETP.NEU.AND P1, PT, R11, RZ, PT ;  /* 0x000000ff0b00720b */ /* 0x000fe20003f2d000 */
[----:B------:R-:W-:-:S04]  /*03e0*/  FFMA R13, R2, R13, -0.015681877732276916504 ;  /* 0xbc807748020d7423 */ /* 0x000fc8000000000d */
[----:B------:R-:W-:-:S04]  /*03f0*/  FFMA R13, R2, R13, 0.042200751602649688721 ;  /* 0x3d2cdab2020d7423 */ /* 0x000fc8000000000d */
[----:B------:R-:W-:-:S04]  /*0400*/  FFMA R13, R2, R13, -0.074792981147766113281 ;  /* 0xbd992d10020d7423 */ /* 0x000fc8000000000d */
[----:B------:R-:W-:-:S04]  /*0410*/  FFMA R13, R2, R13, 0.10640415549278259277 ;  /* 0x3dd9ea6c020d7423 */ /* 0x000fc8000000000d */
[----:B------:R-:W-:-:S04]  /*0420*/  FFMA R13, R2, R13, -0.14207722246646881104 ;  /* 0xbe117cb1020d7423 */ /* 0x000fc8000000000d */
[----:B------:R-:W-:-:S04]  /*0430*/  FFMA R13, R2, R13, 0.19993925094604492188 ;  /* 0x3e4cbce0020d7423 */ /* 0x000fc8000000000d */
[----:B------:R-:W-:-:S04]  /*0440*/  FFMA R13, R2, R13, -0.33333197236061096191 ;  /* 0xbeaaaa7d020d7423 */ /* 0x000fc8000000000d */
[----:B------:R-:W-:Y:S01]  /*0450*/  FMUL R2, R2, R13 ;  /* 0x0000000d02027220 */ /* 0x000fe20000400000 */
[----:B------:R-:W-:-:S03]  /*0460*/  IMAD.MOV.U32 R13, RZ, RZ, 0x3f6ee581 ;  /* 0x3f6ee581ff0d7424 */ /* 0x000fc600078e00ff */
[----:B------:R-:W-:Y:S02]  /*0470*/  FFMA R2, R2, R3, R3 ;  /* 0x0000000302027223 */ /* 0x000fe40000000003 */
[C---:B------:R-:W-:Y:S02]  /*0480*/  FSEL R4, R13.reuse, 1.8663789033889770508, P2 ;  /* 0x3feee5810d047808 */ /* 0x040fe40001000000 */
[----:B------:R-:W-:-:S05]  /*0490*/  FFMA R3, R13, 1.6832555532455444336, -R2 ;  /* 0x3fd774eb0d037823 */ /* 0x000fca0000000802 */
[-C--:B------:R-:W-:Y:S02]  /*04a0*/  FSEL R8, R3, R2.reuse, P2 ;  /* 0x0000000203087208 */ /* 0x080fe40001000000 */
[----:B------:R-:W-:Y:S01]  /*04b0*/  FSEL R3, R2, -R2, P2 ;  /* 0x8000000202037208 */ /* 0x000fe20001000000 */
[----:B------:R-:W-:-:S04]  /*04c0*/  IMAD.MOV.U32 R2, RZ, RZ, 0x4016cbe4 ;  /* 0x4016cbe4ff027424 */ /* 0x000fc800078e00ff */
[----:B------:R-:W-:Y:S01]  /*04d0*/  @!P0 FFMA R8, R4, 1.6832555532455444336, R3 ;  /* 0x3fd774eb04088823 */ /* 0x000fe20000000003 */
[----:B------:R-:W-:Y:S02]  /*04e0*/  @!P3 FSEL R8, R2, 0.78539818525314331055, !P0 ;  /* 0x3f490fdb0208b808 */ /* 0x000fe40004000000 */
[----:B------:R-:W-:Y:S02]  /*04f0*/  @!P1 FSEL R8, RZ, 3.1415927410125732422, P0 ;  /* 0x40490fdbff089808 */ /* 0x000fe40000000000 */
[----:B------:R-:W-:Y:S02]  /*0500*/  FSETP.NAN.AND P0, PT, R0, R0, PT ;  /* 0x000000000000720b */ /* 0x000fe40003f08000 */
[----:B------:R-:W-:-:S04]  /*0510*/  LOP3.LUT R9, R8, 0x80000000, R9, 0xb8, !PT ;  /* 0x8000000008097812 */ /* 0x000fc800078eb809 */
[----:B------:R-:W-:-:S05]  /*0520*/  FSEL R9, R0, R9, P0 ;  /* 0x0000000900097208 */ /* 0x000fca0000000000 */
[----:B------:R-:W-:-:S04]  /*0530*/  FMUL R9, R9, 0.5 ;  /* 0x3f00000009097820 */ /* 0x000fc80000400000 */
[C---:B------:R-:W-:Y:S01]  /*0540*/  FMUL R0, R9.reuse, 0.63661974668502807617 ;  /* 0x3f22f98309007820 */ /* 0x040fe20000400000 */
[----:B------:R-:W-:-:S05]  /*0550*/  FSETP.GE.AND P0, PT, |R9|, 105615, PT ;  /* 0x47ce47800900780b */ /* 0x000fca0003f06200 */
[----:B------:R-:W0:Y:S02]  /*0560*/  F2I.NTZ R0, R0 ;  /* 0x0000000000007305 */ /* 0x000e240000203100 */
[----:B0-----:R-:W-:Y:S01]  /*0570*/  I2FP.F32.S32 R12, R0 ;  /* 0x00000000000c7245 */ /* 0x001fe20000201400 */
[----:B------:R-:W-:-:S04]  /*0580*/  IMAD.MOV.U32 R13, RZ, RZ, R0 ;  /* 0x000000ffff0d7224 */ /* 0x000fc800078e0000 */
[----:B------:R-:W-:-:S04]  /*0590*/  FFMA R3, R12, -1.5707962512969970703, R9 ;  /* 0xbfc90fda0c037823 */ /* 0x000fc80000000009 */
[----:B------:R-:W-:-:S04]  /*05a0*/  FFMA R3, R12, -7.5497894158615963534e-08, R3 ;  /* 0xb3a221680c037823 */ /* 0x000fc80000000003 */
[----:B------:R-:W-:-:S04]  /*05b0*/  FFMA R12, R12, -5.3903029534742383927e-15, R3 ;  /* 0xa7c234c50c0c7823 */ /* 0x000fc80000000003 */
[----:B------:R-:W-:Y:S01]  /*05c0*/  IMAD.MOV.U32 R2, RZ, RZ, R12 ;  /* 0x000000ffff027224 */ /* 0x000fe200078e000c */
[----:B------:R-:W-:Y:S06]  /*05d0*/  @!P0 BRA `(.L_x_18) ;  /* 0x0000000000dc8947 */ /* 0x000fec0003800000 */
[----:B------:R-:W-:-:S13]  /*05e0*/  FSETP.NEU.AND P0, PT, |R9|, +INF , PT ;  /* 0x7f8000000900780b */ /* 0x000fda0003f0d200 */
[----:B------:R-:W-:Y:S01]  /*05f0*/  @!P0 FMUL R2, RZ, R9 ;  /* 0x00000009ff028220 */ /* 0x000fe20000400000 */
[----:B------:R-:W-:Y:S01]  /*0600*/  @!P0 IMAD.MOV.U32 R0, RZ, RZ, RZ ;  /* 0x000000ffff008224 */ /* 0x000fe200078e00ff */
[----:B------:R-:W-:Y:S06]  /*0610*/  @!P0 BRA `(.L_x_18) ;  /* 0x0000000000cc8947 */ /* 0x000fec0003800000 */
[----:B------:R-:W-:Y:S01]  /*0620*/  SHF.L.U32 R2, R9, 0x8, RZ ;  /* 0x0000000809027819 */ /* 0x000fe200000006ff */
[----:B------:R-:W-:Y:S01]  /*0630*/  IMAD.MOV.U32 R8, RZ, RZ, RZ ;  /* 0x000000ffff087224 */ /* 0x000fe200078e00ff */
[----:B------:R-:W0:Y:S01]  /*0640*/  LDCU.64 UR8, c[0x4][URZ] ;  /* 0x01000000ff0877ac */ /* 0x000e220008000a00 */
[----:B------:R-:W-:Y:S01]  /*0650*/  IMAD.MOV.U32 R17, RZ, RZ, RZ ;  /* 0x000000ffff117224 */ /* 0x000fe200078e00ff */
[----:B------:R-:W-:Y:S01]  /*0660*/  LOP3.LUT R19, R2, 0x80000000, RZ, 0xfc, !PT ;  /* 0x8000000002137812 */ /* 0x000fe200078efcff */
[----:B------:R-:W-:Y:S01]  /*0670*/  IMAD.MOV.U32 R0, RZ, RZ, R1 ;  /* 0x000000ffff007224 */ /* 0x000fe200078e0001 */
[----:B------:R-:W-:-:S06]  /*0680*/  UMOV UR4, URZ ;  /* 0x000000ff00047c82 */ /* 0x000fcc0008000000 */
.L_x_19:
[----:B0-----:R-:W-:Y:S02]  /*0690*/  IMAD.U32 R10, RZ, RZ, UR8 ;  /* 0x00000008ff0a7e24 */ /* 0x001fe4000f8e00ff */
[----:B------:R-:W-:-:S05]  /*06a0*/  IMAD.U32 R11, RZ, RZ, UR9 ;  /* 0x00000009ff0b7e24 */ /* 0x000fca000f8e00ff */
[----:B------:R-:W2:Y:S01]  /*06b0*/  LDG.E.CONSTANT R2, desc[UR6][R10.64] ;  /* 0x000000060a027981 */ /* 0x000ea2000c1e9900 */
[----:B------:R-:W-:Y:S02]  /*06c0*/  UIADD3 UR8, UP0, UPT, UR8, 0x4, URZ ;  /* 0x0000000408087890 */ /* 0x000fe4000ff1e0ff */
[----:B------:R-:W-:Y:S02]  /*06d0*/  UIADD3 UR4, UPT, UPT, UR4, 0x1, URZ ;  /* 0x0000000104047890 */ /* 0x000fe4000fffe0ff */
[----:B------:R-:W-:Y:S02]  /*06e0*/  UIADD3.X UR9, UPT, UPT, URZ, UR9, URZ, UP0, !UPT ;  /* 0x00000009ff097290 */ /* 0x000fe400087fe4ff */
[----:B------:R-:W-:Y:S01]  /*06f0*/  UISETP.NE.AND UP0, UPT, UR4, 0x6, UPT ;  /* 0x000000060400788c */ /* 0x000fe2000bf05270 */
[----:B--2---:R-:W-:-:S03]  /*0700*/  IMAD.WIDE.U32 R2, R2, R19, RZ ;  /* 0x0000001302027225 */ /* 0x004fc600078e00ff */
[----:B------:R-:W-:-:S04]  /*0710*/  IADD3 R15, P0, PT, R2, R8, RZ ;  /* 0x00000008020f7210 */ /* 0x000fc80007f1e0ff */
[----:B------:R-:W-:Y:S01]  /*0720*/  IADD3.X R8, PT, PT, R3, R17, RZ, P0, !PT ;  /* 0x0000001103087210 */ /* 0x000fe200007fe4ff */
[----:B------:R0:W-:Y:S02]  /*0730*/  STL [R0], R15 ;  /* 0x0000000f00007387 */ /* 0x0001e40000100800 */
[----:B0-----:R-:W-:Y:S01]  /*0740*/  VIADD R0, R0, 0x4 ;  /* 0x0000000400007836 */ /* 0x001fe20000000000 */
[----:B------:R-:W-:Y:S06]  /*0750*/  BRA.U UP0, `(.L_x_19) ;  /* 0xfffffffd00cc7547 */ /* 0x000fec000b83ffff */
[----:B------:R-:W-:Y:S01]  /*0760*/  SHF.R.U32.HI R4, RZ, 0x17, R9 ;  /* 0x00000017ff047819 */ /* 0x000fe20000011609 */
[----:B------:R0:W-:Y:S03]  /*0770*/  STL [R1+0x18], R8 ;  /* 0x0000180801007387 */ /* 0x0001e60000100800 */
[C---:B------:R-:W-:Y:S02]  /*0780*/  LOP3.LUT R0, R4.reuse, 0xe0, RZ, 0xc0, !PT ;  /* 0x000000e004007812 */ /* 0x040fe400078ec0ff */
[----:B------:R-:W-:-:S03]  /*0790*/  LOP3.LUT P0, RZ, R4, 0x1f, RZ, 0xc0, !PT ;  /* 0x0000001f04ff7812 */ /* 0x000fc6000780c0ff */
[----:B------:R-:W-:-:S05]  /*07a0*/  VIADD R0, R0, 0xffffff80 ;  /* 0xffffff8000007836 */ /* 0x000fca0000000000 */
[----:B------:R-:W-:-:S05]  /*07b0*/  SHF.R.U32.HI R0, RZ, 0x5, R0 ;  /* 0x00000005ff007819 */ /* 0x000fca0000011600 */
[----:B------:R-:W-:-:S05]  /*07c0*/  IMAD R14, R0, -0x4, R1 ;  /* 0xfffffffc000e7824 */ /* 0x000fca00078e0201 */
[----:B------:R-:W2:Y:S04]  /*07d0*/  LDL R0, [R14+0x18] ;  /* 0x000018000e007983 */ /* 0x000ea80000100800 */
[----:B------:R-:W2:Y:S04]  /*07e0*/  LDL R3, [R14+0x14] ;  /* 0x000014000e037983 */ /* 0x000ea80000100800 */
[----:B------:R-:W3:Y:S01]  /*07f0*/  @P0 LDL R2, [R14+0x10] ;  /* 0x000010000e020983 */ /* 0x000ee20000100800 */
[----:B------:R-:W-:Y:S01]  /*0800*/  LOP3.LUT R4, R4, 0x1f, RZ, 0xc0, !PT ;  /* 0x0000001f04047812 */ /* 0x000fe200078ec0ff */
[----:B------:R-:W-:Y:S01]  /*0810*/  UMOV UR4, 0x54442d19 ;  /* 0x54442d1900047882 */ /* 0x000fe20000000000 */
[----:B------:R-:W-:-:S02]  /*0820*/  UMOV UR5, 0x3bf921fb ;  /* 0x3bf921fb00057882 */ /* 0x000fc40000000000 */
[-C--:B--2---:R-:W-:Y:S02]  /*0830*/  @P0 SHF.L.W.U32.HI R0, R3, R4.reuse, R0 ;  /* 0x0000000403000219 */ /* 0x084fe40000010e00 */
[----:B---3--:R-:W-:Y:S02]  /*0840*/  @P0 SHF.L.W.U32.HI R3, R2, R4, R3 ;  /* 0x0000000402030219 */ /* 0x008fe40000010e03 */
[----:B------:R-:W-:Y:S02]  /*0850*/  ISETP.GE.AND P0, PT, R9, RZ, PT ;  /* 0x000000ff0900720c */ /* 0x000fe40003f06270 */
[C---:B------:R-:W-:Y:S01]  /*0860*/  SHF.L.W.U32.HI R2, R3.reuse, 0x2, R0 ;  /* 0x0000000203027819 */ /* 0x040fe20000010e00 */
[----:B------:R-:W-:-:S03]  /*0870*/  IMAD.SHL.U32 R3, R3, 0x4, RZ ;  /* 0x0000000403037824 */ /* 0x000fc600078e00ff */
[----:B------:R-:W-:-:S04]  /*0880*/  SHF.R.S32.HI R4, RZ, 0x1f, R2 ;  /* 0x0000001fff047819 */ /* 0x000fc80000011402 */
[C---:B------:R-:W-:Y:S02]  /*0890*/  LOP3.LUT R10, R4.reuse, R3, RZ, 0x3c, !PT ;  /* 0x00000003040a7212 */ /* 0x040fe400078e3cff */
[----:B------:R-:W-:Y:S02]  /*08a0*/  LOP3.LUT R11, R4, R2, RZ, 0x3c, !PT ;  /* 0x00000002040b7212 */ /* 0x000fe400078e3cff */
[----:B------:R-:W-:Y:S02]  /*08b0*/  SHF.R.U32.HI R3, RZ, 0x1e, R0 ;  /* 0x0000001eff037819 */ /* 0x000fe40000011600 */
[C---:B------:R-:W-:Y:S02]  /*08c0*/  LOP3.LUT R4, R2.reuse, R9, RZ, 0x3c, !PT ;  /* 0x0000000902047212 */ /* 0x040fe400078e3cff */
[----:B------:R-:W1:Y:S01]  /*08d0*/  I2F.F64.S64 R10, R10 ;  /* 0x0000000a000a7312 */ /* 0x000e620000301c00 */
[----:B------:R-:W-:Y:S02]  /*08e0*/  LEA.HI R0, R2, R3, RZ, 0x1 ;  /* 0x0000000302007211 */ /* 0x000fe400078f08ff */
[----:B------:R-:W-:-:S03]  /*08f0*/  ISETP.GE.AND P1, PT, R4, RZ, PT ;  /* 0x000000ff0400720c */ /* 0x000fc60003f26270 */
[----:B------:R-:W-:-:S04]  /*0900*/  IMAD.MOV R2, RZ, RZ, -R0 ;  /* 0x000000ffff027224 */ /* 0x000fc800078e0a00 */
[----:B------:R-:W-:Y:S01]  /*0910*/  @!P0 IMAD.MOV.U32 R0, RZ, RZ, R2 ;  /* 0x000000ffff008224 */ /* 0x000fe200078e0002 */
[----:B-1----:R-:W-:-:S10]  /*0920*/  DMUL R14, R10, UR4 ;  /* 0x000000040a0e7c28 */ /* 0x002fd40008000000 */
[----:B------:R-:W1:Y:S02]  /*0930*/  F2F.F32.F64 R14, R14 ;  /* 0x0000000e000e7310 */ /* 0x000e640000301000 */
[----:B01----:R-:W-:-:S07]  /*0940*/  FSEL R2, -R14, R14, !P1 ;  /* 0x0000000e0e027208 */ /* 0x003fce0004800100 */
.L_x_18:
[----:B------:R-:W-:Y:S01]  /*0950*/  MOV R4, 0x37cbac00 ;  /* 0x37cbac0000047802 */ /* 0x000fe20000000f00 */
[----:B------:R-:W-:Y:S01]  /*0960*/  FMUL R3, R2, R2 ;  /* 0x0000000202037220 */ /* 0x000fe20000400000 */
[C---:B------:R-:W-:Y:S01]  /*0970*/  LOP3.LUT R8, R0.reuse, 0x1, RZ, 0xc0, !PT ;  /* 0x0000000100087812 */ /* 0x040fe200078ec0ff */
[----:B------:R-:W-:Y:S02]  /*0980*/  VIADD R0, R0, 0x1 ;  /* 0x0000000100007836 */ /* 0x000fe40000000000 */
[----:B------:R-:W-:Y:S01]  /*0990*/  FFMA R4, R3, R4, -0.0013887860113754868507 ;  /* 0xbab607ed03047423 */ /* 0x000fe20000000004 */
[----:B------:R-:W-:Y:S01]  /*09a0*/  ISETP.NE.U32.AND P0, PT, R8, 0x1, PT ;  /* 0x000000010800780c */ /* 0x000fe20003f05070 */
[----:B------:R-:W-:Y:S01]  /*09b0*/  IMAD.MOV.U32 R8, RZ, RZ, 0x3c0885e4 ;  /* 0x3c0885e4ff087424 */ /* 0x000fe200078e00ff */
[----:B------:R-:W-:Y:S01]  /*09c0*/  LOP3.LUT P1, RZ, R0, 0x2, RZ, 0xc0, !PT ;  /* 0x0000000200ff7812 */ /* 0x000fe2000782c0ff */
[----:B------:R-:W-:Y:S01]  /*09d0*/  IMAD.MOV.U32 R15, RZ, RZ, 0x3e2aaaa8 ;  /* 0x3e2aaaa8ff0f7424 */ /* 0x000fe200078e00ff */
[----:B------:R-:W-:-:S02]  /*09e0*/  FSEL R4, R4, -0.00019574658654164522886, P0 ;  /* 0xb94d415304047808 */ /* 0x000fc40000000000 */
[----:B------:R-:W-:Y:S02]  /*09f0*/  FSEL R8, R8, 0.041666727513074874878, !P0 ;  /* 0x3d2aaabb08087808 */ /* 0x000fe40004000000 */
[----:B------:R-:W-:Y:S02]  /*0a00*/  FSEL R0, R2, 1, !P0 ;  /* 0x3f80000002007808 */ /* 0x000fe40004000000 */
[----:B------:R-:W-:Y:S01]  /*0a10*/  FSEL R15, -R15, -0.4999999701976776123, !P0 ;  /* 0xbeffffff0f0f7808 */ /* 0x000fe20004000100 */
[----:B------:R-:W-:Y:S01]  /*0a20*/  FFMA R4, R3, R4, R8 ;  /* 0x0000000403047223 */ /* 0x000fe20000000008 */
[----:B------:R-:W-:Y:S01]  /*0a30*/  FSETP.GE.AND P0, PT, |R9|, 105615, PT ;  /* 0x47ce47800900780b */ /* 0x000fe20003f06200 */
[C---:B------:R-:W-:Y:S02]  /*0a40*/  FFMA R11, R3.reuse, R0, RZ ;  /* 0x00000000030b7223 */ /* 0x040fe400000000ff */
[----:B------:R-:W-:-:S04]  /*0a50*/  FFMA R4, R3, R4, R15 ;  /* 0x0000000403047223 */ /* 0x000fc8000000000f */
[----:B------:R-:W-:-:S04]  /*0a60*/  FFMA R14, R11, R4, R0 ;  /* 0x000000040b0e7223 */ /* 0x000fc80000000000 */
[----:B------:R-:W-:Y:S02]  /*0a70*/  @P1 FADD R14, RZ, -R14 ;  /* 0x8000000eff0e1221 */ /* 0x000fe40000000000 */
[----:B------:R-:W-:Y:S05]  /*0a80*/  @!P0 BRA `(.L_x_20) ;  /* 0x0000000000dc8947 */ /* 0x000fea0003800000 */
[----:B------:R-:W-:-:S13]  /*0a90*/  FSETP.NEU.AND P0, PT, |R9|, +INF , PT ;  /* 0x7f8000000900780b */ /* 0x000fda0003f0d200 */
[----:B------:R-:W-:Y:S01]  /*0aa0*/  @!P0 FMUL R12, RZ, R9 ;  /* 0x00000009ff0c8220 */ /* 0x000fe20000400000 */
[----:B------:R-:W-:Y:S01]  /*0ab0*/  @!P0 IMAD.MOV.U32 R13, RZ, RZ, RZ ;  /* 0x000000ffff0d8224 */ /* 0x000fe200078e00ff */
[----:B------:R-:W-:Y:S06]  /*0ac0*/  @!P0 BRA `(.L_x_20) ;  /* 0x0000000000cc8947 */ /* 0x000fec0003800000 */
[----:B------:R-:W-:Y:S01]  /*0ad0*/  IMAD.SHL.U32 R2, R9, 0x100, RZ ;  /* 0x0000010009027824 */ /* 0x000fe200078e00ff */
[----:B------:R-:W-:Y:S01]  /*0ae0*/  MOV R8, RZ ;  /* 0x000000ff00087202 */ /* 0x000fe20000000f00 */
[----:B------:R-:W-:Y:S01]  /*0af0*/  IMAD.MOV.U32 R15, RZ, RZ, RZ ;  /* 0x000000ffff0f7224 */ /* 0x000fe200078e00ff */
[----:B------:R-:W0:Y:S01]  /*0b00*/  LDCU.64 UR8, c[0x4][URZ] ;  /* 0x01000000ff0877ac */ /* 0x000e220008000a00 */
[----:B------:R-:W-:Y:S01]  /*0b10*/  IMAD.MOV.U32 R0, RZ, RZ, R1 ;  /* 0x000000ffff007224 */ /* 0x000fe200078e0001 */
[----:B------:R-:W-:Y:S01]  /*0b20*/  LOP3.LUT R17, R2, 0x80000000, RZ, 0xfc, !PT ;  /* 0x8000000002117812 */ /* 0x000fe200078efcff */
[----:B------:R-:W-:-:S06]  /*0b30*/  UMOV UR4, URZ ;  /* 0x000000ff00047c82 */ /* 0x000fcc0008000000 */
.L_x_21:
        /* <DEDUP_REMOVED lines=8> */
[----:B------:R-:W-:-:S05]  /*0bc0*/  IADD3 R13, P0, PT, R2, R8, RZ ;  /* 0x00000008020d7210 */ /* 0x000fca0007f1e0ff */
[----:B------:R0:W-:Y:S01]  /*0bd0*/  STL [R0], R13 ;  /* 0x0000000d00007387 */ /* 0x0001e20000100800 */
[----:B------:R-:W-:Y:S01]  /*0be0*/  IMAD.X R8, R3, 0x1, R15, P0 ;  /* 0x0000000103087824 */ /* 0x000fe200000e060f */
[----:B0-----:R-:W-:Y:S01]  /*0bf0*/  IADD3 R0, PT, PT, R0, 0x4, RZ ;  /* 0x0000000400007810 */ /* 0x001fe20007ffe0ff */
        /* <DEDUP_REMOVED lines=13> */
[----:B------:R-:W-:Y:S01]  /*0cd0*/  UMOV UR5, 0x3bf921fb ;  /* 0x3bf921fb00057882 */ /* 0x000fe20000000000 */
[----:B------:R-:W-:-:S02]  /*0ce0*/  ISETP.GE.AND P1, PT, R9, RZ, PT ;  /* 0x000000ff0900720c */ /* 0x000fc40003f26270 */
[-C--:B--2---:R-:W-:Y:S02]  /*0cf0*/  @P0 SHF.L.W.U32.HI R0, R3, R4.reuse, R0 ;  /* 0x0000000403000219 */ /* 0x084fe40000010e00 */
[----:B---3--:R-:W-:Y:S02]  /*0d00*/  @P0 SHF.L.W.U32.HI R3, R2, R4, R3 ;  /* 0x0000000402030219 */ /* 0x008fe40000010e03 */
[--C-:B------:R-:W-:Y:S02]  /*0d10*/  SHF.R.U32.HI R13, RZ, 0x1e, R0.reuse ;  /* 0x0000001eff0d7819 */ /* 0x100fe40000011600 */
[C---:B------:R-:W-:Y:S01]  /*0d20*/  SHF.L.W.U32.HI R2, R3.reuse, 0x2, R0 ;  /* 0x0000000203027819 */ /* 0x040fe20000010e00 */
[----:B------:R-:W-:-:S03]  /*0d30*/  IMAD.SHL.U32 R3, R3, 0x4, RZ ;  /* 0x0000000403037824 */ /* 0x000fc600078e00ff */
[----:B------:R-:W-:Y:S02]  /*0d40*/  SHF.R.S32.HI R4, RZ, 0x1f, R2 ;  /* 0x0000001fff047819 */ /* 0x000fe40000011402 */
[----:B------:R-:W-:Y:S02]  /*0d50*/  LEA.HI R13, R2, R13, RZ, 0x1 ;  /* 0x0000000d020d7211 */ /* 0x000fe400078f08ff */
[C---:B------:R-:W-:Y:S02]  /*0d60*/  LOP3.LUT R10, R4.reuse, R3, RZ, 0x3c, !PT ;  /* 0x00000003040a7212 */ /* 0x040fe400078e3cff */
[----:B------:R-:W-:Y:S01]  /*0d70*/  LOP3.LUT R11, R4, R2, RZ, 0x3c, !PT ;  /* 0x00000002040b7212 */ /* 0x000fe200078e3cff */
[----:B------:R-:W-:Y:S01]  /*0d80*/  IMAD.MOV R0, RZ, RZ, -R13 ;  /* 0x000000ffff007224 */ /* 0x000fe200078e0a0d */
[----:B------:R-:W-:-:S03]  /*0d90*/  LOP3.LUT R9, R2, R9, RZ, 0x3c, !PT ;  /* 0x0000000902097212 */ /* 0x000fc600078e3cff */
[----:B------:R-:W-:Y:S01]  /*0da0*/  @!P1 IMAD.MOV.U32 R13, RZ, RZ, R0 ;  /* 0x000000ffff0d9224 */ /* 0x000fe200078e0000 */
[----:B------:R-:W1:Y:S01]  /*0db0*/  I2F.F64.S64 R10, R10 ;  /* 0x0000000a000a7312 */ /* 0x000e620000301c00 */
[----:B------:R-:W-:Y:S01]  /*0dc0*/  ISETP.GE.AND P0, PT, R9, RZ, PT ;  /* 0x000000ff0900720c */ /* 0x000fe20003f06270 */
[----:B-1----:R-:W-:-:S10]  /*0dd0*/  DMUL R16, R10, UR4 ;  /* 0x000000040a107c28 */ /* 0x002fd40008000000 */
[----:B------:R-:W1:Y:S02]  /*0de0*/  F2F.F32.F64 R16, R16 ;  /* 0x0000001000107310 */ /* 0x000e640000301000 */
[----:B01----:R-:W-:-:S07]  /*0df0*/  FSEL R12, -R16, R16, !P0 ;  /* 0x00000010100c7208 */ /* 0x003fce0004000100 */
.L_x_20:
[----:B------:R-:W-:Y:S01]  /*0e00*/  VIADD R0, R5, 0xf3000000 ;  /* 0xf300000005007836 */ /* 0x000fe20000000000 */
[----:B------:R0:W1:Y:S04]  /*0e10*/  MUFU.RSQ R2, R5 ;  /* 0x0000000500027308 */ /* 0x0000680000001400 */
[----:B------:R-:W-:-:S13]  /*0e20*/  ISETP.GT.U32.AND P0, PT, R0, 0x727fffff, PT ;  /* 0x727fffff0000780c */ /* 0x000fda0003f04070 */
[----:B01----:R-:W-:Y:S05]  /*0e30*/  @!P0 BRA `(.L_x_22) ;  /* 0x0000000000148947 */ /* 0x003fea0003800000 */
[----:B------:R-:W-:Y:S02]  /*0e40*/  MOV R2, R5 ;  /* 0x0000000500027202 */ /* 0x000fe40000000f00 */
[----:B------:R-:W-:-:S07]  /*0e50*/  MOV R10, 0xe70 ;  /* 0x00000e70000a7802 */ /* 0x000fce0000000f00 */
[----:B------:R-:W-:Y:S05]  /*0e60*/  CALL.REL.NOINC `($__internal_0_$__cuda_sm20_sqrt_rn_f32_slowpath) ;  /* 0x00000000006c7944 */ /* 0x000fea0003c00000 */
[----:B------:R-:W-:Y:S01]  /*0e70*/  IMAD.MOV.U32 R3, RZ, RZ, R2 ;  /* 0x000000ffff037224 */ /* 0x000fe200078e0002 */
[----:B------:R-:W-:Y:S06]  /*0e80*/  BRA `(.L_x_23) ;  /* 0x0000000000107947 */ /* 0x000fec0003800000 */
.L_x_22:
[----:B------:R-:W-:Y:S01]  /*0e90*/  FMUL.FTZ R0, R5, R2 ;  /* 0x0000000205007220 */ /* 0x000fe20000410000 */
[----:B------:R-:W-:-:S03]  /*0ea0*/  FMUL.FTZ R2, R2, 0.5 ;  /* 0x3f00000002027820 */ /* 0x000fc60000410000 */
[----:B------:R-:W-:-:S04]  /*0eb0*/  FFMA R3, -R0, R0, R5 ;  /* 0x0000000000037223 */ /* 0x000fc80000000105 */
[----:B------:R-:W-:-:S07]  /*0ec0*/  FFMA R3, R3, R2, R0 ;  /* 0x0000000203037223 */ /* 0x000fce0000000000 */
.L_x_23:
[----:B------:R-:W-:Y:S02]  /*0ed0*/  IMAD.MOV.U32 R0, RZ, RZ, 0x37cbac00 ;  /* 0x37cbac00ff007424 */ /* 0x000fe400078e00ff */
[----:B------:R-:W-:Y:S01]  /*0ee0*/  FMUL R5, R12, R12 ;  /* 0x0000000c0c057220 */ /* 0x000fe20000400000 */
[C---:B------:R-:W-:Y:S01]  /*0ef0*/  LOP3.LUT R2, R13.reuse, 0x1, RZ, 0xc0, !PT ;  /* 0x000000010d027812 */ /* 0x040fe200078ec0ff */
[----:B------:R-:W-:Y:S01]  /*0f00*/  IMAD.MOV.U32 R4, RZ, RZ, 0x3d2aaabb ;  /* 0x3d2aaabbff047424 */ /* 0x000fe200078e00ff */
[----:B------:R-:W-:Y:S01]  /*0f10*/  LOP3.LUT P1, RZ, R13, 0x2, RZ, 0xc0, !PT ;  /* 0x000000020dff7812 */ /* 0x000fe2000782c0ff */
[----:B------:R-:W-:Y:S01]  /*0f20*/  FFMA R0, R5, R0, -0.0013887860113754868507 ;  /* 0xbab607ed05007423 */ /* 0x000fe20000000000 */
[----:B------:R-:W-:Y:S01]  /*0f30*/  ISETP.NE.U32.AND P0, PT, R2, 0x1, PT ;  /* 0x000000010200780c */ /* 0x000fe20003f05070 */
[----:B------:R-:W-:-:S03]  /*0f40*/  IMAD.MOV.U32 R11, RZ, RZ, 0x3effffff ;  /* 0x3effffffff0b7424 */ /* 0x000fc600078e00ff */
[----:B------:R-:W-:Y:S02]  /*0f50*/  FSEL R2, R0, -0.00019574658654164522886, !P0 ;  /* 0xb94d415300027808 */ /* 0x000fe40004000000 */
[----:B------:R-:W-:Y:S02]  /*0f60*/  FSEL R4, R4, 0.0083327032625675201416, !P0 ;  /* 0x3c0885e404047808 */ /* 0x000fe40004000000 */
[----:B------:R-:W-:Y:S02]  /*0f70*/  FSEL R0, R12, 1, P0 ;  /* 0x3f8000000c007808 */ /* 0x000fe40000000000 */
[----:B------:R-:W-:Y:S01]  /*0f80*/  FSEL R11, -R11, -0.16666662693023681641, !P0 ;  /* 0xbe2aaaa80b0b7808 */ /* 0x000fe20004000100 */
[C---:B------:R-:W-:Y:S02]  /*0f90*/  FFMA R2, R5.reuse, R2, R4 ;  /* 0x0000000205027223 */ /* 0x040fe40000000004 */
[C---:B------:R-:W-:Y:S02]  /*0fa0*/  FFMA R9, R5.reuse, R0, RZ ;  /* 0x0000000005097223 */ /* 0x040fe400000000ff */
[----:B------:R-:W-:-:S04]  /*0fb0*/  FFMA R2, R5, R2, R11 ;  /* 0x0000000205027223 */ /* 0x000fc8000000000b */
[----:B------:R-:W-:Y:S01]  /*0fc0*/  FFMA R0, R9, R2, R0 ;  /* 0x0000000209007223 */ /* 0x000fe20000000000 */
[----:B------:R-:W-:-:S03]  /*0fd0*/  FMUL R2, R14, R3 ;  /* 0x000000030e027220 */ /* 0x000fc60000400000 */
[----:B------:R-:W-:-:S04]  /*0fe0*/  @P1 FADD R0, RZ, -R0 ;  /* 0x80000000ff001221 */ /* 0x000fc80000000000 */
[----:B------:R-:W-:-:S05]  /*0ff0*/  FMUL R3, R0, R3 ;  /* 0x0000000300037220 */ /* 0x000fca0000400000 */
[----:B------:R-:W-:Y:S01]  /*1000*/  STG.E.64 desc[UR6][R6.64], R2 ;  /* 0x0000000206007986 */ /* 0x000fe2000c101b06 */
[----:B------:R-:W-:Y:S05]  /*1010*/  EXIT ;  /* 0x000000000000794d */ /* 0x000fea0003800000 */
        .weak           $__internal_0_$__cuda_sm20_sqrt_rn_f32_slowpath
        .type           $__internal_0_$__cuda_sm20_sqrt_rn_f32_slowpath,@function
        .size           $__internal_0_$__cuda_sm20_sqrt_rn_f32_slowpath,($__internal_1_$__cuda_sm3x_div_rn_noftz_f32_slowpath - $__internal_0_$__cuda_sm20_sqrt_rn_f32_slowpath)
$__internal_0_$__cuda_sm20_sqrt_rn_f32_slowpath:
[----:B------:R-:W-:-:S13]  /*1020*/  LOP3.LUT P0, RZ, R2, 0x7fffffff, RZ, 0xc0, !PT ;  /* 0x7fffffff02ff7812 */ /* 0x000fda000780c0ff */
[----:B------:R-:W-:Y:S01]  /*1030*/  @!P0 IMAD.MOV.U32 R4, RZ, RZ, R2 ;  /* 0x000000ffff048224 */ /* 0x000fe200078e0002 */
[----:B------:R-:W-:Y:S06]  /*1040*/  @!P0 BRA `(.L_x_24) ;  /* 0x0000000000448947 */ /* 0x000fec0003800000 */
[----:B------:R-:W-:-:S13]  /*1050*/  FSETP.GEU.FTZ.AND P0, PT, R2, RZ, PT ;  /* 0x000000ff0200720b */ /* 0x000fda0003f1e000 */
[----:B------:R-:W-:Y:S01]  /*1060*/  @!P0 MOV R4, 0x7fffffff ;  /* 0x7fffffff00048802 */ /* 0x000fe20000000f00 */
[----:B------:R-:W-:Y:S06]  /*1070*/  @!P0 BRA `(.L_x_24) ;  /* 0x0000000000388947 */ /* 0x000fec0003800000 */
[----:B------:R-:W-:-:S13]  /*1080*/  FSETP.GTU.FTZ.AND P0, PT, |R2|, +INF , PT ;  /* 0x7f8000000200780b */ /* 0x000fda0003f1c200 */
[----:B------:R-:W-:Y:S01]  /*1090*/  @P0 FADD.FTZ R4, R2, 1 ;  /* 0x3f80000002040421 */ /* 0x000fe20000010000 */
[----:B------:R-:W-:Y:S06]  /*10a0*/  @P0 BRA `(.L_x_24) ;  /* 0x00000000002c0947 */ /* 0x000fec0003800000 */
[----:B------:R-:W-:-:S13]  /*10b0*/  FSETP.NEU.FTZ.AND P0, PT, |R2|, +INF , PT ;  /* 0x7f8000000200780b */ /* 0x000fda0003f1d200 */
[----:B------:R-:W-:Y:S01]  /*10c0*/  @!P0 IMAD.MOV.U32 R4, RZ, RZ, R2 ;  /* 0x000000ffff048224 */ /* 0x000fe200078e0002 */
[----:B------:R-:W-:Y:S06]  /*10d0*/  @!P0 BRA `(.L_x_24) ;  /* 0x0000000000208947 */ /* 0x000fec0003800000 */
[----:B------:R-:W-:-:S04]  /*10e0*/  FFMA R2, R2, 1.84467440737095516160e+19, RZ ;  /* 0x5f80000002027823 */ /* 0x000fc800000000ff */
[----:B------:R-:W0:Y:S02]  /*10f0*/  MUFU.RSQ R5, R2 ;  /* 0x0000000200057308 */ /* 0x000e240000001400 */
[----:B0-----:R-:W-:Y:S01]  /*1100*/  FMUL.FTZ R11, R2, R5 ;  /* 0x00000005020b7220 */ /* 0x001fe20000410000 */
[----:B------:R-:W-:-:S03]  /*1110*/  FMUL.FTZ R5, R5, 0.5 ;  /* 0x3f00000005057820 */ /* 0x000fc60000410000 */
[----:B------:R-:W-:-:S04]  /*1120*/  FADD.FTZ R4, -R11, -RZ ;  /* 0x800000ff0b047221 */ /* 0x000fc80000010100 */
[----:B------:R-:W-:-:S04]  /*1130*/  FFMA R4, R11, R4, R2 ;  /* 0x000000040b047223 */ /* 0x000fc80000000002 */
[----:B------:R-:W-:-:S04]  /*1140*/  FFMA R4, R4, R5, R11 ;  /* 0x0000000504047223 */ /* 0x000fc8000000000b */
[----:B------:R-:W-:-:S07]  /*1150*/  FMUL.FTZ R4, R4, 2.3283064365386962891e-10 ;  /* 0x2f80000004047820 */ /* 0x000fce0000410000 */
.L_x_24:
[----:B------:R-:W-:Y:S02]  /*1160*/  IMAD.MOV.U32 R2, RZ, RZ, R4 ;  /* 0x000000ffff027224 */ /* 0x000fe400078e0004 */
[----:B------:R-:W-:Y:S02]  /*1170*/  IMAD.MOV.U32 R4, RZ, RZ, R10 ;  /* 0x000000ffff047224 */ /* 0x000fe400078e000a */
[----:B------:R-:W-:-:S04]  /*1180*/  IMAD.MOV.U32 R5, RZ, RZ, 0x0 ;  /* 0x00000000ff057424 */ /* 0x000fc800078e00ff */
[----:B------:R-:W-:Y:S05]  /*1190*/  RET.REL.NODEC R4 `(_Z5bCholP6float2ii) ;  /* 0xffffffec04987950 */ /* 0x000fea0003c3ffff */
        .weak           $__internal_1_$__cuda_sm3x_div_rn_noftz_f32_slowpath
        .type           $__internal_1_$__cuda_sm3x_div_rn_noftz_f32_slowpath,@function
        .size           $__internal_1_$__cuda_sm3x_div_rn_noftz_f32_slowpath,(.L_x_53 - $__internal_1_$__cuda_sm3x_div_rn_noftz_f32_slowpath)
$__internal_1_$__cuda_sm3x_div_rn_noftz_f32_slowpath:
[--C-:B------:R-:W-:Y:S01]  /*11a0*/  SHF.R.U32.HI R12, RZ, 0x17, R3.reuse ;  /* 0x00000017ff0c7819 */ /* 0x100fe20000011603 */
[----:B------:R-:W-:Y:S01]  /*11b0*/  IMAD.MOV.U32 R13, RZ, RZ, R3 ;  /* 0x000000ffff0d7224 */ /* 0x000fe200078e0003 */
[----:B------:R-:W-:Y:S02]  /*11c0*/  SHF.R.U32.HI R10, RZ, 0x17, R2 ;  /* 0x00000017ff0a7819 */ /* 0x000fe40000011602 */
[----:B------:R-:W-:Y:S02]  /*11d0*/  LOP3.LUT R12, R12, 0xff, RZ, 0xc0, !PT ;  /* 0x000000ff0c0c7812 */ /* 0x000fe400078ec0ff */
[----:B------:R-:W-:-:S03]  /*11e0*/  LOP3.LUT R15, R10, 0xff, RZ, 0xc0, !PT ;  /* 0x000000ff0a0f7812 */ /* 0x000fc600078ec0ff */
[----:B------:R-:W-:Y:S01]  /*11f0*/  VIADD R16, R12, 0xffffffff ;  /* 0xffffffff0c107836 */ /* 0x000fe20000000000 */
[----:B------:R-:W-:-:S04]  /*1200*/  IADD3 R14, PT, PT, R15, -0x1, RZ ;  /* 0xffffffff0f0e7810 */ /* 0x000fc80007ffe0ff */
[----:B------:R-:W-:-:S04]  /*1210*/  ISETP.GT.U32.AND P0, PT, R16, 0xfd, PT ;  /* 0x000000fd1000780c */ /* 0x000fc80003f04070 */
[----:B------:R-:W-:-:S13]  /*1220*/  ISETP.GT.U32.OR P0, PT, R14, 0xfd, P0 ;  /* 0x000000fd0e00780c */ /* 0x000fda0000704470 */
[----:B------:R-:W-:Y:S01]  /*1230*/  @!P0 IMAD.MOV.U32 R10, RZ, RZ, RZ ;  /* 0x000000ffff0a8224 */ /* 0x000fe200078e00ff */
[----:B------:R-:W-:Y:S06]  /*1240*/  @!P0 BRA `(.L_x_25) ;  /* 0x00000000005c8947 */ /* 0x000fec0003800000 */
[----:B------:R-:W-:Y:S02]  /*1250*/  FSETP.GTU.FTZ.AND P0, PT, |R2|, +INF , PT ;  /* 0x7f8000000200780b */ /* 0x000fe40003f1c200 */
[----:B------:R-:W-:-:S04]  /*1260*/  FSETP.GTU.FTZ.AND P1, PT, |R3|, +INF , PT ;  /* 0x7f8000000300780b */ /* 0x000fc80003f3c200 */
[----:B------:R-:W-:-:S13]  /*1270*/  PLOP3.LUT P0, PT, P0, P1, PT, 0xf8, 0x8f ;  /* 0x00000000008f781c */ /* 0x000fda0000703f70 */
[----:B------:R-:W-:Y:S05]  /*1280*/  @P0 BRA `(.L_x_26) ;  /* 0x0000000400440947 */ /* 0x000fea0003800000 */
[----:B------:R-:W-:-:S13]  /*1290*/  LOP3.LUT P0, RZ, R13, 0x7fffffff, R2, 0xc8, !PT ;  /* 0x7fffffff0dff7812 */ /* 0x000fda000780c802 */
[----:B------:R-:W-:Y:S05]  /*12a0*/  @!P0 BRA `(.L_x_27) ;  /* 0x0000000400348947 */ /* 0x000fea0003800000 */
[C---:B------:R-:W-:Y:S02]  /*12b0*/  FSETP.NEU.FTZ.AND P3, PT, |R2|.reuse, +INF , PT ;  /* 0x7f8000000200780b */ /* 0x040fe40003f7d200 */
[----:B------:R-:W-:Y:S02]  /*12c0*/  FSETP.NEU.FTZ.AND P1, PT, |R3|, +INF , PT ;  /* 0x7f8000000300780b */ /* 0x000fe40003f3d200 */
[----:B------:R-:W-:-:S11]  /*12d0*/  FSETP.NEU.FTZ.AND P0, PT, |R2|, +INF , PT ;  /* 0x7f8000000200780b */ /* 0x000fd60003f1d200 */
[----:B------:R-:W-:Y:S05]  /*12e0*/  @!P1 BRA !P3, `(.L_x_27) ;  /* 0x0000000400249947 */ /* 0x000fea0005800000 */
[----:B------:R-:W-:-:S04]  /*12f0*/  LOP3.LUT P3, RZ, R2, 0x7fffffff, RZ, 0xc0, !PT ;  /* 0x7fffffff02ff7812 */ /* 0x000fc8000786c0ff */
[----:B------:R-:W-:-:S13]  /*1300*/  PLOP3.LUT P1, PT, P1, P3, PT, 0x2f, 0xf2 ;  /* 0x0000000000f2781c */ /* 0x000fda0000f26577 */
[----:B------:R-:W-:Y:S05]  /*1310*/  @P1 BRA `(.L_x_28) ;  /* 0x0000000400101947 */ /* 0x000fea0003800000 */
[----:B------:R-:W-:-:S04]  /*1320*/  LOP3.LUT P1, RZ, R13, 0x7fffffff, RZ, 0xc0, !PT ;  /* 0x7fffffff0dff7812 */ /* 0x000fc8000782c0ff */
[----:B------:R-:W-:-:S13]  /*1330*/  PLOP3.LUT P0, PT, P0, P1, PT, 0x2f, 0xf2 ;  /* 0x0000000000f2781c */ /* 0x000fda0000702577 */
[----:B------:R-:W-:Y:S05]  /*1340*/  @P0 BRA `(.L_x_29) ;  /* 0x0000000000f80947 */ /* 0x000fea0003800000 */
[----:B------:R-:W-:Y:S02]  /*1350*/  ISETP.GE.AND P0, PT, R14, RZ, PT ;  /* 0x000000ff0e00720c */ /* 0x000fe40003f06270 */
[----:B------:R-:W-:-:S11]  /*1360*/  ISETP.GE.AND P1, PT, R16, RZ, PT ;  /* 0x000000ff1000720c */ /* 0x000fd60003f26270 */
[----:B------:R-:W-:Y:S02]  /*1370*/  @P0 IMAD.MOV.U32 R10, RZ, RZ, RZ ;  /* 0x000000ffff0a0224 */ /* 0x000fe400078e00ff */
[----:B------:R-:W-:Y:S01]  /*1380*/  @!P0 FFMA R2, R2, 1.84467440737095516160e+19, RZ ;  /* 0x5f80000002028823 */ /* 0x000fe200000000ff */
[----:B------:R-:W-:Y:S02]  /*1390*/  @!P0 IMAD.MOV.U32 R10, RZ, RZ, -0x40 ;  /* 0xffffffc0ff0a8424 */ /* 0x000fe400078e00ff */
[----:B------:R-:W-:Y:S02]  /*13a0*/  @!P1 FFMA R13, R3, 1.84467440737095516160e+19, RZ ;  /* 0x5f800000030d9823 */ /* 0x000fe400000000ff */
[----:B------:R-:W-:-:S07]  /*13b0*/  @!P1 VIADD R10, R10, 0x40 ;  /* 0x000000400a0a9836 */ /* 0x000fce0000000000 */
.L_x_25:
[----:B------:R-:W-:Y:S01]  /*13c0*/  LEA R14, R12, 0xc0800000, 0x17 ;  /* 0xc08000000c0e7811 */ /* 0x000fe200078eb8ff */
[----:B------:R-:W-:-:S03]  /*13d0*/  VIADD R15, R15, 0xffffff81 ;  /* 0xffffff810f0f7836 */ /* 0x000fc60000000000 */
[----:B------:R-:W-:Y:S01]  /*13e0*/  IADD3 R14, PT, PT, -R14, R13, RZ ;  /* 0x0000000d0e0e7210 */ /* 0x000fe20007ffe1ff */
[C---:B------:R-:W-:Y:S01]  /*13f0*/  IMAD R2, R15.reuse, -0x800000, R2 ;  /* 0xff8000000f027824 */ /* 0x040fe200078e0202 */
[----:B------:R-:W-:Y:S02]  /*1400*/  IADD3 R15, PT, PT, R15, 0x7f, -R12 ;  /* 0x0000007f0f0f7810 */ /* 0x000fe40007ffe80c */
[----:B------:R-:W0:Y:S01]  /*1410*/  MUFU.RCP R13, R14 ;  /* 0x0000000e000d7308 */ /* 0x000e220000001000 */
[----:B------:R-:W-:Y:S02]  /*1420*/  FADD.FTZ R17, -R14, -RZ ;  /* 0x800000ff0e117221 */ /* 0x000fe40000010100 */
[----:B------:R-:W-:Y:S02]  /*1430*/  IMAD.IADD R15, R15, 0x1, R10 ;  /* 0x000000010f0f7824 */ /* 0x000fe400078e020a */
[----:B0-----:R-:W-:-:S04]  /*1440*/  FFMA R16, R13, R17, 1 ;  /* 0x3f8000000d107423 */ /* 0x001fc80000000011 */
[----:B------:R-:W-:-:S04]  /*1450*/  FFMA R13, R13, R16, R13 ;  /* 0x000000100d0d7223 */ /* 0x000fc8000000000d */
[----:B------:R-:W-:-:S04]  /*1460*/  FFMA R16, R2, R13, RZ ;  /* 0x0000000d02107223 */ /* 0x000fc800000000ff */
[----:B------:R-:W-:-:S04]  /*1470*/  FFMA R18, R17, R16, R2 ;  /* 0x0000001011127223 */ /* 0x000fc80000000002 */
[----:B------:R-:W-:-:S04]  /*1480*/  FFMA R18, R13, R18, R16 ;  /* 0x000000120d127223 */ /* 0x000fc80000000010 */
[----:B------:R-:W-:-:S04]  /*1490*/  FFMA R17, R17, R18, R2 ;  /* 0x0000001211117223 */ /* 0x000fc80000000002 */
[----:B------:R-:W-:-:S05]  /*14a0*/  FFMA R2, R13, R17, R18 ;  /* 0x000000110d027223 */ /* 0x000fca0000000012 */
[----:B------:R-:W-:-:S04]  /*14b0*/  SHF.R.U32.HI R12, RZ, 0x17, R2 ;  /* 0x00000017ff0c7819 */ /* 0x000fc80000011602 */
[----:B------:R-:W-:-:S05]  /*14c0*/  LOP3.LUT R12, R12, 0xff, RZ, 0xc0, !PT ;  /* 0x000000ff0c0c7812 */ /* 0x000fca00078ec0ff */
[----:B------:R-:W-:-:S04]  /*14d0*/  IMAD.IADD R14, R12, 0x1, R15 ;  /* 0x000000010c0e7824 */ /* 0x000fc800078e020f */
[----:B------:R-:W-:-:S05]  /*14e0*/  VIADD R10, R14, 0xffffffff ;  /* 0xffffffff0e0a7836 */ /* 0x000fca0000000000 */
[----:B------:R-:W-:-:S13]  /*14f0*/  ISETP.GE.U32.AND P0, PT, R10, 0xfe, PT ;  /* 0x000000fe0a00780c */ /* 0x000fda0003f06070 */
[----:B------:R-:W-:Y:S05]  /*1500*/  @!P0 BRA `(.L_x_30) ;  /* 0x0000000000808947 */ /* 0x000fea0003800000 */
[----:B------:R-:W-:-:S13]  /*1510*/  ISETP.GT.AND P0, PT, R14, 0xfe, PT ;  /* 0x000000fe0e00780c */ /* 0x000fda0003f04270 */
[----:B------:R-:W-:Y:S05]  /*1520*/  @P0 BRA `(.L_x_31) ;  /* 0x00000000006c0947 */ /* 0x000fea0003800000 */
[----:B------:R-:W-:-:S13]  /*1530*/  ISETP.GE.AND P0, PT, R14, 0x1, PT ;  /* 0x000000010e00780c */ /* 0x000fda0003f06270 */
[----:B------:R-:W-:Y:S05]  /*1540*/  @P0 BRA `(.L_x_32) ;  /* 0x0000000000980947 */ /* 0x000fea0003800000 */
[----:B------:R-:W-:Y:S02]  /*1550*/  ISETP.GE.AND P0, PT, R14, -0x18, PT ;  /* 0xffffffe80e00780c */ /* 0x000fe40003f06270 */
[----:B------:R-:W-:-:S11]  /*1560*/  LOP3.LUT R2, R2, 0x80000000, RZ, 0xc0, !PT ;  /* 0x8000000002027812 */ /* 0x000fd600078ec0ff */
[----:B------:R-:W-:Y:S05]  /*1570*/  @!P0 BRA `(.L_x_32) ;  /* 0x00000000008c8947 */ /* 0x000fea0003800000 */
[CCC-:B------:R-:W-:Y:S01]  /*1580*/  FFMA.RZ R10, R13.reuse, R17.reuse, R18.reuse ;  /* 0x000000110d0a7223 */ /* 0x1c0fe2000000c012 */
[C---:B------:R-:W-:Y:S01]  /*1590*/  VIADD R15, R14.reuse, 0x20 ;  /* 0x000000200e0f7836 */ /* 0x040fe20000000000 */
[C---:B------:R-:W-:Y:S02]  /*15a0*/  ISETP.NE.AND P3, PT, R14.reuse, RZ, PT ;  /* 0x000000ff0e00720c */ /* 0x040fe40003f65270 */
[----:B------:R-:W-:Y:S02]  /*15b0*/  ISETP.NE.AND P1, PT, R14, RZ, PT ;  /* 0x000000ff0e00720c */ /* 0x000fe40003f25270 */
[----:B------:R-:W-:Y:S01]  /*15c0*/  LOP3.LUT R12, R10, 0x7fffff, RZ, 0xc0, !PT ;  /* 0x007fffff0a0c7812 */ /* 0x000fe200078ec0ff */
[CCC-:B------:R-:W-:Y:S01]  /*15d0*/  FFMA.RP R10, R13.reuse, R17.reuse, R18.reuse ;  /* 0x000000110d0a7223 */ /* 0x1c0fe20000008012 */
[----:B------:R-:W-:Y:S01]  /*15e0*/  FFMA.RM R13, R13, R17, R18 ;  /* 0x000000110d0d7223 */ /* 0x000fe20000004012 */
[----:B------:R-:W-:Y:S02]  /*15f0*/  IADD3 R14, PT, PT, -R14, RZ, RZ ;  /* 0x000000ff0e0e7210 */ /* 0x000fe40007ffe1ff */
[----:B------:R-:W-:-:S02]  /*1600*/  LOP3.LUT R12, R12, 0x800000, RZ, 0xfc, !PT ;  /* 0x008000000c0c7812 */ /* 0x000fc400078efcff */
[----:B------:R-:W-:Y:S02]  /*1610*/  FSETP.NEU.FTZ.AND P0, PT, R10, R13, PT ;  /* 0x0000000d0a00720b */ /* 0x000fe40003f1d000 */
[----:B------:R-:W-:Y:S02]  /*1620*/  SHF.L.U32 R15, R12, R15, RZ ;  /* 0x0000000f0c0f7219 */ /* 0x000fe400000006ff */
[----:B------:R-:W-:Y:S02]  /*1630*/  SEL R13, R14, RZ, P3 ;  /* 0x000000ff0e0d7207 */ /* 0x000fe40001800000 */
[----:B------:R-:W-:Y:S02]  /*1640*/  ISETP.NE.AND P1, PT, R15, RZ, P1 ;  /* 0x000000ff0f00720c */ /* 0x000fe40000f25270 */
[----:B------:R-:W-:Y:S02]  /*1650*/  SHF.R.U32.HI R13, RZ, R13, R12 ;  /* 0x0000000dff0d7219 */ /* 0x000fe4000001160c */
[----:B------:R-:W-:-:S02]  /*1660*/  PLOP3.LUT P0, PT, P0, P1, PT, 0xf8, 0x8f ;  /* 0x00000000008f781c */ /* 0x000fc40000703f70 */
[----:B------:R-:W-:Y:S02]  /*1670*/  SHF.R.U32.HI R15, RZ, 0x1, R13 ;  /* 0x00000001ff0f7819 */ /* 0x000fe4000001160d */
[----:B------:R-:W-:-:S04]  /*1680*/  SEL R10, RZ, 0x1, !P0 ;  /* 0x00000001ff0a7807 */ /* 0x000fc80004000000 */
[----:B------:R-:W-:-:S04]  /*1690*/  LOP3.LUT R10, R10, 0x1, R15, 0xf8, !PT ;  /* 0x000000010a0a7812 */ /* 0x000fc800078ef80f */
[----:B------:R-:W-:-:S05]  /*16a0*/  LOP3.LUT R10, R10, R13, RZ, 0xc0, !PT ;  /* 0x0000000d0a0a7212 */ /* 0x000fca00078ec0ff */
[----:B------:R-:W-:-:S05]  /*16b0*/  IMAD.IADD R15, R15, 0x1, R10 ;  /* 0x000000010f0f7824 */ /* 0x000fca00078e020a */
[----:B------:R-:W-:Y:S01]  /*16c0*/  LOP3.LUT R2, R15, R2, RZ, 0xfc, !PT ;  /* 0x000000020f027212 */ /* 0x000fe200078efcff */
[----:B------:R-:W-:Y:S06]  /*16d0*/  BRA `(.L_x_32) ;  /* 0x0000000000347947 */ /* 0x000fec0003800000 */
.L_x_31:
[----:B------:R-:W-:-:S04]  /*16e0*/  LOP3.LUT R2, R2, 0x80000000, RZ, 0xc0, !PT ;  /* 0x8000000002027812 */ /* 0x000fc800078ec0ff */
[----:B------:R-:W-:Y:S01]  /*16f0*/  LOP3.LUT R2, R2, 0x7f800000, RZ, 0xfc, !PT ;  /* 0x7f80000002027812 */ /* 0x000fe200078efcff */
[----:B------:R-:W-:Y:S06]  /*1700*/  BRA `(.L_x_32) ;  /* 0x0000000000287947 */ /* 0x000fec0003800000 */
.L_x_30:
[----:B------:R-:W-:Y:S01]  /*1710*/  IMAD R2, R15, 0x800000, R2 ;  /* 0x008000000f027824 */ /* 0x000fe200078e0202 */
[----:B------:R-:W-:Y:S06]  /*1720*/  BRA `(.L_x_32) ;  /* 0x0000000000207947 */ /* 0x000fec0003800000 */
.L_x_29:
[----:B------:R-:W-:-:S04]  /*1730*/  LOP3.LUT R2, R13, 0x80000000, R2, 0x48, !PT ;  /* 0x800000000d027812 */ /* 0x000fc800078e4802 */
[----:B------:R-:W-:Y:S01]  /*1740*/  LOP3.LUT R2, R2, 0x7f800000, RZ, 0xfc, !PT ;  /* 0x7f80000002027812 */ /* 0x000fe200078efcff */
[----:B------:R-:W-:Y:S06]  /*1750*/  BRA `(.L_x_32) ;  /* 0x0000000000147947 */ /* 0x000fec0003800000 */
.L_x_28:
[----:B------:R-:W-:Y:S01]  /*1760*/  LOP3.LUT R2, R13, 0x80000000, R2, 0x48, !PT ;  /* 0x800000000d027812 */ /* 0x000fe200078e4802 */
[----:B------:R-:W-:Y:S06]  /*1770*/  BRA `(.L_x_32) ;  /* 0x00000000000c7947 */ /* 0x000fec0003800000 */
.L_x_27:
[----:B------:R-:W0:Y:S01]  /*1780*/  MUFU.RSQ R2, -QNAN ;  /* 0xffc0000000027908 */ /* 0x000e220000001400 */
[----:B------:R-:W-:Y:S05]  /*1790*/  BRA `(.L_x_32) ;  /* 0x0000000000047947 */ /* 0x000fea0003800000 */
.L_x_26:
[----:B------:R-:W-:-:S07]  /*17a0*/  FADD.FTZ R2, R2, R3 ;  /* 0x0000000302027221 */ /* 0x000fce0000010000 */
.L_x_32:
[----:B------:R-:W-:Y:S02]  /*17b0*/  IMAD.MOV.U32 R12, RZ, RZ, R4 ;  /* 0x000000ffff0c7224 */ /* 0x000fe400078e0004 */
[----:B------:R-:W-:-:S04]  /*17c0*/  IMAD.MOV.U32 R13, RZ, RZ, 0x0 ;  /* 0x00000000ff0d7424 */ /* 0x000fc800078e00ff */
[----:B0-----:R-:W-:Y:S05]  /*17d0*/  RET.REL.NODEC R12 `(_Z5bCholP6float2ii) ;  /* 0xffffffe80c087950 */ /* 0x001fea0003c3ffff */
.L_x_33:
        /* <DEDUP_REMOVED lines=10> */
.L_x_53:


//--------------------- .text._Z6bChol2P6float2ii --------------------------
	.section	.text._Z6bChol2P6float2ii,"ax",@progbits
	.align	128
        .global         _Z6bChol2P6float2ii
        .type           _Z6bChol2P6float2ii,@function
        .size           _Z6bChol2P6float2ii,(.L_x_54 - _Z6bChol2P6float2ii)
        .other          _Z6bChol2P6float2ii,@"STO_CUDA_ENTRY STV_DEFAULT"
_Z6bChol2P6float2ii:
.text._Z6bChol2P6float2ii:
[----:B------:R-:W-:Y:S08]  /*0000*/  LDC R1, c[0x0][0x37c] ;  /* 0x0000df00ff017b82 */ /* 0x000ff00000000800 */
[----:B------:R-:W0:Y:S01]  /*0010*/  LDC.64 R2, c[0x0][0x388] ;  /* 0x0000e200ff027b82 */ /* 0x000e220000000a00 */
[----:B------:R-:W1:Y:S07]  /*0020*/  LDCU.64 UR4, c[0x0][0x358] ;  /* 0x00006b00ff0477ac */ /* 0x000e6e0008000a00 */
[----:B------:R-:W2:Y:S08]  /*0030*/  LDC.64 R6, c[0x0][0x380] ;  /* 0x0000e000ff067b82 */ /* 0x000eb00000000a00 */
[----:B------:R-:W3:Y:S01]  /*0040*/  S2UR UR6, SR_CTAID.X ;  /* 0x00000000000679c3 */ /* 0x000ee20000002500 */
[----:B0-----:R-:W-:-:S07]  /*0050*/  IMAD R3, R3, R2, R2 ;  /* 0x0000000203037224 */ /* 0x001fce00078e0202 */
[----:B------:R-:W0:Y:S01]  /*0060*/  LDC.64 R4, c[0x0][0x380] ;  /* 0x0000e000ff047b82 */ /* 0x000e220000000a00 */
[----:B--2---:R-:W-:-:S06]  /*0070*/  IMAD.WIDE R6, R3, 0x8, R6 ;  /* 0x0000000803067825 */ /* 0x004fcc00078e0206 */
[----:B-1----:R-:W2:Y:S01]  /*0080*/  LDG.E.64 R6, desc[UR4][R6.64] ;  /* 0x0000000406067981 */ /* 0x002ea2000c1e1b00 */
[----:B---3--:R-:W-:-:S04]  /*0090*/  IADD3 R0, P0, PT, R3, UR6, RZ ;  /* 0x0000000603007c10 */ /* 0x008fc8000ff1e0ff */
[----:B------:R-:W-:Y:S02]  /*00a0*/  LEA.HI.X.SX32 R3, R3, RZ, 0x1, P0 ;  /* 0x000000ff03037211 */ /* 0x000fe400000f0eff */
[----:B0-----:R-:W-:-:S04]  /*00b0*/  LEA R2, P0, R0, R4, 0x3 ;  /* 0x0000000400027211 */ /* 0x001fc800078018ff */
[----:B------:R-:W-:-:S05]  /*00c0*/  LEA.HI.X R3, R0, R5, R3, 0x3, P0 ;  /* 0x0000000500037211 */ /* 0x000fca00000f1c03 */
[----:B------:R0:W5:Y:S01]  /*00d0*/  LDG.E.64 R4, desc[UR4][R2.64+0x8] ;  /* 0x0000080402047981 */ /* 0x000162000c1e1b00 */
[----:B--2---:R-:W-:-:S04]  /*00e0*/  FADD R0, |R6|, |R7| ;  /* 0x4000000706007221 */ /* 0x004fc80000000200 */
[----:B------:R-:W-:-:S05]  /*00f0*/  VIADD R8, R0, 0x1800000 ;  /* 0x0180000000087836 */ /* 0x000fca0000000000 */
[----:B------:R-:W-:-:S04]  /*0100*/  LOP3.LUT R8, R8, 0x7f800000, RZ, 0xc0, !PT ;  /* 0x7f80000008087812 */ /* 0x000fc800078ec0ff */
[----:B------:R-:W-:-:S13]  /*0110*/  ISETP.GT.U32.AND P0, PT, R8, 0x1ffffff, PT ;  /* 0x01ffffff0800780c */ /* 0x000fda0003f04070 */
[----:B0-----:R-:W-:Y:S05]  /*0120*/  @P0 BRA `(.L_x_34) ;  /* 0x0000000000100947 */ /* 0x001fea0003800000 */
[----:B------:R-:W-:-:S07]  /*0130*/  MOV R8, 0x150 ;  /* 0x0000015000087802 */ /* 0x000fce0000000f00 */
[----:B-----5:R-:W-:Y:S05]  /*0140*/  CALL.REL.NOINC `($__internal_2_$__cuda_sm20_rcp_rn_f32_slowpath) ;  /* 0x0000000000807944 */ /* 0x020fea0003c00000 */
[----:B------:R-:W-:Y:S01]  /*0150*/  MOV R8, R0 ;  /* 0x0000000000087202 */ /* 0x000fe20000000f00 */
[----:B------:R-:W-:Y:S06]  /*0160*/  BRA `(.L_x_35) ;  /* 0x0000000000107947 */ /* 0x000fec0003800000 */
.L_x_34:
[----:B------:R-:W0:Y:S02]  /*0170*/  MUFU.RCP R9, R0 ;  /* 0x0000000000097308 */ /* 0x000e240000001000 */
[----:B0-----:R-:W-:-:S04]  /*0180*/  FFMA R8, R0, R9, -1 ;  /* 0xbf80000000087423 */ /* 0x001fc80000000009 */
[----:B------:R-:W-:-:S04]  /*0190*/  FADD.FTZ R8, -R8, -RZ ;  /* 0x800000ff08087221 */ /* 0x000fc80000010100 */
[----:B------:R-:W-:-:S07]  /*01a0*/  FFMA R8, R9, R8, R9 ;  /* 0x0000000809087223 */ /* 0x000fce0000000009 */
.L_x_35:
[-C--:B------:R-:W-:Y:S01]  /*01b0*/  FMUL R7, R7, R8.reuse ;  /* 0x0000000807077220 */ /* 0x080fe20000400000 */
[-C--:B------:R-:W-:Y:S01]  /*01c0*/  FMUL R6, R6, R8.reuse ;  /* 0x0000000806067220 */ /* 0x080fe20000400000 */
[-C--:B-----5:R-:W-:Y:S01]  /*01d0*/  FMUL R4, R4, R8.reuse ;  /* 0x0000000804047220 */ /* 0x0a0fe20000400000 */
[----:B------:R-:W-:Y:S01]  /*01e0*/  FMUL R5, R5, R8 ;  /* 0x0000000805057220 */ /* 0x000fe20000400000 */
[----:B------:R-:W-:-:S04]  /*01f0*/  FMUL R9, R7, R7 ;  /* 0x0000000707097220 */ /* 0x000fc80000400000 */
[----:B------:R-:W-:-:S04]  /*0200*/  FFMA R11, R6, R6, R9 ;  /* 0x00000006060b7223 */ /* 0x000fc80000000009 */
[----:B------:R-:W-:-:S05]  /*0210*/  VIADD R0, R11, 0x1800000 ;  /* 0x018000000b007836 */ /* 0x000fca0000000000 */
[----:B------:R-:W-:-:S04]  /*0220*/  LOP3.LUT R0, R0, 0x7f800000, RZ, 0xc0, !PT ;  /* 0x7f80000000007812 */ /* 0x000fc800078ec0ff */
[----:B------:R-:W-:-:S13]  /*0230*/  ISETP.GT.U32.AND P0, PT, R0, 0x1ffffff, PT ;  /* 0x01ffffff0000780c */ /* 0x000fda0003f04070 */
[----:B------:R-:W-:Y:S05]  /*0240*/  @P0 BRA `(.L_x_36) ;  /* 0x0000000000100947 */ /* 0x000fea0003800000 */
[----:B------:R-:W-:Y:S02]  /*0250*/  MOV R0, R11 ;  /* 0x0000000b00007202 */ /* 0x000fe40000000f00 */
[----:B------:R-:W-:-:S07]  /*0260*/  MOV R8, 0x280 ;  /* 0x0000028000087802 */ /* 0x000fce0000000f00 */
[----:B------:R-:W-:Y:S05]  /*0270*/  CALL.REL.NOINC `($__internal_2_$__cuda_sm20_rcp_rn_f32_slowpath) ;  /* 0x0000000000347944 */ /* 0x000fea0003c00000 */
[----:B------:R-:W-:Y:S05]  /*0280*/  BRA `(.L_x_37) ;  /* 0x0000000000107947 */ /* 0x000fea0003800000 */
.L_x_36:
[----:B------:R-:W0:Y:S02]  /*0290*/  MUFU.RCP R0, R11 ;  /* 0x0000000b00007308 */ /* 0x000e240000001000 */
[----:B0-----:R-:W-:-:S04]  /*02a0*/  FFMA R8, R11, R0, -1 ;  /* 0xbf8000000b087423 */ /* 0x001fc80000000000 */
[----:B------:R-:W-:-:S04]  /*02b0*/  FADD.FTZ R9, -R8, -RZ ;  /* 0x800000ff08097221 */ /* 0x000fc80000010100 */
[----:B------:R-:W-:-:S07]  /*02c0*/  FFMA R0, R0, R9, R0 ;  /* 0x0000000900007223 */ /* 0x000fce0000000000 */
.L_x_37:
[-C--:B------:R-:W-:Y:S01]  /*02d0*/  FMUL R9, R5, R7.reuse ;  /* 0x0000000705097220 */ /* 0x080fe20000400000 */
[----:B------:R-:W-:-:S03]  /*02e0*/  FMUL R8, R4, R7 ;  /* 0x0000000704087220 */ /* 0x000fc60000400000 */
[-C--:B------:R-:W-:Y:S01]  /*02f0*/  FFMA R9, R4, R6.reuse, R9 ;  /* 0x0000000604097223 */ /* 0x080fe20000000009 */
[----:B------:R-:W-:-:S03]  /*0300*/  FFMA R5, R5, R6, -R8 ;  /* 0x0000000605057223 */ /* 0x000fc60000000808 */
[-C--:B------:R-:W-:Y:S01]  /*0310*/  FMUL R4, R9, R0.reuse ;  /* 0x0000000009047220 */ /* 0x080fe20000400000 */
[----:B------:R-:W-:-:S05]  /*0320*/  FMUL R5, R5, R0 ;  /* 0x0000000005057220 */ /* 0x000fca0000400000 */
[----:B------:R-:W-:Y:S01]  /*0330*/  STG.E.64 desc[UR4][R2.64+0x8], R4 ;  /* 0x0000080402007986 */ /* 0x000fe2000c101b04 */
[----:B------:R-:W-:Y:S05]  /*0340*/  EXIT ;  /* 0x000000000000794d */ /* 0x000fea0003800000 */
        .weak           $__internal_2_$__cuda_sm20_rcp_rn_f32_slowpath
        .type           $__internal_2_$__cuda_sm20_rcp_rn_f32_slowpath,@function
        .size           $__internal_2_$__cuda_sm20_rcp_rn_f32_slowpath,(.L_x_54 - $__internal_2_$__cuda_sm20_rcp_rn_f32_slowpath)
$__internal_2_$__cuda_sm20_rcp_rn_f32_slowpath:
[----:B------:R-:W-:-:S05]  /*0350*/  IMAD.SHL.U32 R9, R0, 0x2, RZ ;  /* 0x0000000200097824 */ /* 0x000fca00078e00ff */
[----:B------:R-:W-:-:S04]  /*0360*/  SHF.R.U32.HI R9, RZ, 0x18, R9 ;  /* 0x00000018ff097819 */ /* 0x000fc80000011609 */
[----:B------:R-:W-:-:S13]  /*0370*/  ISETP.NE.U32.AND P0, PT, R9, RZ, PT ;  /* 0x000000ff0900720c */ /* 0x000fda0003f05070 */
[----:B------:R-:W-:Y:S05]  /*0380*/  @P0 BRA `(.L_x_38) ;  /* 0x00000000002c0947 */ /* 0x000fea0003800000 */
[----:B------:R-:W-:-:S04]  /*0390*/  SHF.L.U32 R9, R0, 0x1, RZ ;  /* 0x0000000100097819 */ /* 0x000fc800000006ff */
[----:B------:R-:W-:-:S13]  /*03a0*/  ISETP.NE.AND P0, PT, R9, RZ, PT ;  /* 0x000000ff0900720c */ /* 0x000fda0003f05270 */
[----:B------:R2:W3:Y:S01]  /*03b0*/  @!P0 MUFU.RCP R9, R0 ;  /* 0x0000000000098308 */ /* 0x0004e20000001000 */
[----:B------:R-:W-:Y:S05]  /*03c0*/  @!P0 BRA `(.L_x_39) ;  /* 0x0000000000a48947 */ /* 0x000fea0003800000 */
[----:B------:R-:W-:-:S04]  /*03d0*/  FFMA R10, R0, 1.84467440737095516160e+19, RZ ;  /* 0x5f800000000a7823 */ /* 0x000fc800000000ff */
[----:B---3--:R-:W2:Y:S02]  /*03e0*/  MUFU.RCP R9, R10 ;  /* 0x0000000a00097308 */ /* 0x008ea40000001000 */
[----:B--2---:R-:W-:-:S04]  /*03f0*/  FFMA R0, R10, R9, -1 ;  /* 0xbf8000000a007423 */ /* 0x004fc80000000009 */
[----:B------:R-:W-:-:S04]  /*0400*/  FADD.FTZ R0, -R0, -RZ ;  /* 0x800000ff00007221 */ /* 0x000fc80000010100 */
[----:B------:R-:W-:-:S04]  /*0410*/  FFMA R0, R9, R0, R9 ;  /* 0x0000000009007223 */ /* 0x000fc80000000009 */
[----:B------:R-:W-:Y:S01]  /*0420*/  FFMA R9, R0, 1.84467440737095516160e+19, RZ ;  /* 0x5f80000000097823 */ /* 0x000fe200000000ff */
[----:B------:R-:W-:Y:S06]  /*0430*/  BRA `(.L_x_39) ;  /* 0x0000000000887947 */ /* 0x000fec0003800000 */
.L_x_38:
[----:B------:R-:W-:-:S05]  /*0440*/  VIADD R15, R9, 0xffffff03 ;  /* 0xffffff03090f7836 */ /* 0x000fca0000000000 */
[----:B------:R-:W-:-:S13]  /*0450*/  ISETP.GT.U32.AND P0, PT, R15, 0x1, PT ;  /* 0x000000010f00780c */ /* 0x000fda0003f04070 */
[----:B------:R-:W-:Y:S05]  /*0460*/  @P0 BRA `(.L_x_40) ;  /* 0x0000000000780947 */ /* 0x000fea0003800000 */
[----:B------:R-:W-:Y:S01]  /*0470*/  LOP3.LUT R10, R0, 0x7fffff, RZ, 0xc0, !PT ;  /* 0x007fffff000a7812 */ /* 0x000fe200078ec0ff */
[----:B------:R-:W-:-:S03]  /*0480*/  HFMA2 R14, -RZ, RZ, 0, 1.78813934326171875e-07 ;  /* 0x00000003ff0e7431 */ /* 0x000fc600000001ff */
[----:B------:R-:W-:-:S04]  /*0490*/  LOP3.LUT R10, R10, 0x3f800000, RZ, 0xfc, !PT ;  /* 0x3f8000000a0a7812 */ /* 0x000fc800078efcff */
[----:B------:R-:W0:Y:S01]  /*04a0*/  MUFU.RCP R11, R10 ;  /* 0x0000000a000b7308 */ /* 0x000e220000001000 */
[----:B------:R-:W-:Y:S01]  /*04b0*/  SHF.L.U32 R14, R14, R15, RZ ;  /* 0x0000000f0e0e7219 */ /* 0x000fe200000006ff */
[----:B0-----:R-:W-:-:S04]  /*04c0*/  FFMA R12, R10, R11, -1 ;  /* 0xbf8000000a0c7423 */ /* 0x001fc8000000000b */
[----:B------:R-:W-:-:S04]  /*04d0*/  FADD.FTZ R12, -R12, -RZ ;  /* 0x800000ff0c0c7221 */ /* 0x000fc80000010100 */
[CCC-:B------:R-:W-:Y:S01]  /*04e0*/  FFMA.RM R13, R11.reuse, R12.reuse, R11.reuse ;  /* 0x0000000c0b0d7223 */ /* 0x1c0fe2000000400b */
[----:B------:R-:W-:-:S04]  /*04f0*/  FFMA.RP R12, R11, R12, R11 ;  /* 0x0000000c0b0c7223 */ /* 0x000fc8000000800b */
[C---:B------:R-:W-:Y:S02]  /*0500*/  LOP3.LUT R11, R13.reuse, 0x7fffff, RZ, 0xc0, !PT ;  /* 0x007fffff0d0b7812 */ /* 0x040fe400078ec0ff */
[----:B------:R-:W-:Y:S02]  /*0510*/  FSETP.NEU.FTZ.AND P0, PT, R13, R12, PT ;  /* 0x0000000c0d00720b */ /* 0x000fe40003f1d000 */
[----:B------:R-:W-:Y:S02]  /*0520*/  LOP3.LUT R11, R11, 0x800000, RZ, 0xfc, !PT ;  /* 0x008000000b0b7812 */ /* 0x000fe400078efcff */
[----:B------:R-:W-:Y:S02]  /*0530*/  SEL R12, RZ, 0xffffffff, !P0 ;  /* 0xffffffffff0c7807 */ /* 0x000fe40004000000 */
[----:B------:R-:W-:-:S03]  /*0540*/  LOP3.LUT R14, R14, R11, RZ, 0xc0, !PT ;  /* 0x0000000b0e0e7212 */ /* 0x000fc600078ec0ff */
[----:B------:R-:W-:Y:S01]  /*0550*/  IMAD.MOV R12, RZ, RZ, -R12 ;  /* 0x000000ffff0c7224 */ /* 0x000fe200078e0a0c */
[----:B------:R-:W-:-:S04]  /*0560*/  SHF.R.U32.HI R14, RZ, R15, R14 ;  /* 0x0000000fff0e7219 */ /* 0x000fc8000001160e */
[----:B------:R-:W-:Y:S02]  /*0570*/  LOP3.LUT P1, RZ, R12, R15, R11, 0xf8, !PT ;  /* 0x0000000f0cff7212 */ /* 0x000fe4000782f80b */
[C---:B------:R-:W-:Y:S02]  /*0580*/  LOP3.LUT P0, RZ, R14.reuse, 0x1, RZ, 0xc0, !PT ;  /* 0x000000010eff7812 */ /* 0x040fe4000780c0ff */
[----:B------:R-:W-:-:S04]  /*0590*/  LOP3.LUT P2, RZ, R14, 0x2, RZ, 0xc0, !PT ;  /* 0x000000020eff7812 */ /* 0x000fc8000784c0ff */
[----:B------:R-:W-:Y:S02]  /*05a0*/  PLOP3.LUT P0, PT, P0, P1, P2, 0xe0, 0x0 ;  /* 0x000000000000781c */ /* 0x000fe40000703c20 */
[----:B------:R-:W-:Y:S02]  /*05b0*/  LOP3.LUT P1, RZ, R0, 0x7fffff, RZ, 0xc0, !PT ;  /* 0x007fffff00ff7812 */ /* 0x000fe4000782c0ff */
[----:B------:R-:W-:-:S04]  /*05c0*/  SEL R10, RZ, 0x1, !P0 ;  /* 0x00000001ff0a7807 */ /* 0x000fc80004000000 */
[----:B------:R-:W-:-:S04]  /*05d0*/  IADD3 R10, PT, PT, -R10, RZ, RZ ;  /* 0x000000ff0a0a7210 */ /* 0x000fc80007ffe1ff */
[----:B------:R-:W-:Y:S01]  /*05e0*/  ISETP.GE.AND P0, PT, R10, RZ, PT ;  /* 0x000000ff0a00720c */ /* 0x000fe20003f06270 */
[----:B------:R-:W-:-:S05]  /*05f0*/  VIADD R10, R9, 0xffffff04 ;  /* 0xffffff04090a7836 */ /* 0x000fca0000000000 */
[----:B------:R-:W-:-:S07]  /*0600*/  SHF.R.U32.HI R9, RZ, R10, R11 ;  /* 0x0000000aff097219 */ /* 0x000fce000001160b */
[----:B------:R-:W-:-:S05]  /*0610*/  @!P0 IADD3 R9, PT, PT, R9, 0x1, RZ ;  /* 0x0000000109098810 */ /* 0x000fca0007ffe0ff */
[----:B------:R-:W-:-:S05]  /*0620*/  @!P1 IMAD.SHL.U32 R9, R9, 0x2, RZ ;  /* 0x0000000209099824 */ /* 0x000fca00078e00ff */
[----:B------:R-:W-:Y:S01]  /*0630*/  LOP3.LUT R9, R9, 0x80000000, R0, 0xf8, !PT ;  /* 0x8000000009097812 */ /* 0x000fe200078ef800 */
[----:B------:R-:W-:Y:S06]  /*0640*/  BRA `(.L_x_39) ;  /* 0x0000000000047947 */ /* 0x000fec0003800000 */
.L_x_40:
[----:B------:R0:W1:Y:S02]  /*0650*/  MUFU.RCP R9, R0 ;  /* 0x0000000000097308 */ /* 0x0000640000001000 */
.L_x_39:
[----:B0123--:R-:W-:Y:S01]  /*0660*/  MOV R0, R9 ;  /* 0x0000000900007202 */ /* 0x00ffe20000000f00 */
[----:B------:R-:W-:-:S04]  /*0670*/  IMAD.MOV.U32 R9, RZ, RZ, 0x0 ;  /* 0x00000000ff097424 */ /* 0x000fc800078e00ff */
[----:B------:R-:W-:Y:S05]  /*0680*/  RET.REL.NODEC R8 `(_Z6bChol2P6float2ii) ;  /* 0xfffffff8085c7950 */ /* 0x000fea0003c3ffff */
.L_x_41:
        /* <DEDUP_REMOVED lines=15> */
.L_x_54:


//--------------------- .text._Z6bChol3P6float2ii --------------------------
	.section	.text._Z6bChol3P6float2ii,"ax",@progbits
	.align	128
        .global         _Z6bChol3P6float2ii
        .type           _Z6bChol3P6float2ii,@function
        .size           _Z6bChol3P6float2ii,(.L_x_62 - _Z6bChol3P6float2ii)
        .other          _Z6bChol3P6float2ii,@"STO_CUDA_ENTRY STV_DEFAULT"
_Z6bChol3P6float2ii:
.text._Z6bChol3P6float2ii:
[----:B------:R-:W-:Y:S01]  /*0000*/  LDC R1, c[0x0][0x37c] ;  /* 0x0000df00ff017b82 */ /* 0x000fe20000000800 */
[----:B------:R-:W0:Y:S01]  /*0010*/  S2R R0, SR_TID.X ;  /* 0x0000000000007919 */ /* 0x000e220000002100 */
[----:B------:R-:W0:Y:S01]  /*0020*/  LDCU UR4, c[0x0][0x360] ;  /* 0x00006c00ff0477ac */ /* 0x000e220008000800 */
[----:B------:R-:W0:Y:S01]  /*0030*/  S2R R3, SR_CTAID.X ;  /* 0x0000000000037919 */ /* 0x000e220000002500 */
[----:B------:R-:W1:Y:S01]  /*0040*/  LDCU UR5, c[0x0][0x364] ;  /* 0x00006c80ff0577ac */ /* 0x000e620008000800 */
[----:B------:R-:W1:Y:S01]  /*0050*/  S2R R2, SR_TID.Y ;  /* 0x0000000000027919 */ /* 0x000e620000002200 */
[----:B------:R-:W1:Y:S01]  /*0060*/  S2R R5, SR_CTAID.Y ;  /* 0x0000000000057919 */ /* 0x000e620000002600 */
[----:B0-----:R-:W-:Y:S02]  /*0070*/  IMAD R0, R3, UR4, R0 ;  /* 0x0000000403007c24 */ /* 0x001fe4000f8e0200 */
[----:B-1----:R-:W-:-:S05]  /*0080*/  IMAD R3, R5, UR5, R2 ;  /* 0x0000000505037c24 */ /* 0x002fca000f8e0202 */
[----:B------:R-:W-:-:S13]  /*0090*/  ISETP.GE.AND P0, PT, R0, R3, PT ;  /* 0x000000030000720c */ /* 0x000fda0003f06270 */
[----:B------:R-:W-:Y:S05]  /*00a0*/  @!P0 EXIT ;  /* 0x000000000000894d */ /* 0x000fea0003800000 */
[----:B------:R-:W0:Y:S01]  /*00b0*/  LDC.64 R10, c[0x0][0x388] ;  /* 0x0000e200ff0a7b82 */ /* 0x000e220000000a00 */
[----:B------:R-:W1:Y:S07]  /*00c0*/  LDCU.64 UR4, c[0x0][0x358] ;  /* 0x00006b00ff0477ac */ /* 0x000e6e0008000a00 */
[----:B------:R-:W2:Y:S01]  /*00d0*/  LDC.64 R4, c[0x0][0x380] ;  /* 0x0000e000ff047b82 */ /* 0x000ea20000000a00 */
[----:B0-----:R-:W-:-:S04]  /*00e0*/  IADD3 R2, PT, PT, R10, 0x1, RZ ;  /* 0x000000010a027810 */ /* 0x001fc80007ffe0ff */
[-C--:B------:R-:W-:Y:S02]  /*00f0*/  IADD3 R8, PT, PT, R3, R2.reuse, RZ ;  /* 0x0000000203087210 */ /* 0x080fe40007ffe0ff */
[----:B------:R-:W-:-:S03]  /*0100*/  IADD3 R0, PT, PT, R0, R2, RZ ;  /* 0x0000000200007210 */ /* 0x000fc60007ffe0ff */
[CC--:B------:R-:W-:Y:S02]  /*0110*/  IMAD R3, R10.reuse, R11.reuse, R8 ;  /* 0x0000000b0a037224 */ /* 0x0c0fe400078e0208 */
[----:B------:R-:W-:Y:S02]  /*0120*/  IMAD R7, R10, R11, R0 ;  /* 0x0000000b0a077224 */ /* 0x000fe400078e0200 */
[----:B--2---:R-:W-:-:S04]  /*0130*/  IMAD.WIDE R2, R3, 0x8, R4 ;  /* 0x0000000803027825 */ /* 0x004fc800078e0204 */
[----:B------:R-:W-:Y:S02]  /*0140*/  IMAD.WIDE R6, R7, 0x8, R4 ;  /* 0x0000000807067825 */ /* 0x000fe400078e0204 */
[----:B-1----:R-:W2:Y:S02]  /*0150*/  LDG.E.64 R2, desc[UR4][R2.64] ;  /* 0x0000000402027981 */ /* 0x002ea4000c1e1b00 */
[----:B------:R-:W-:Y:S02]  /*0160*/  IMAD R9, R8, R11, R0 ;  /* 0x0000000b08097224 */ /* 0x000fe400078e0200 */
[----:B------:R-:W2:Y:S02]  /*0170*/  LDG.E.64 R6, desc[UR4][R6.64] ;  /* 0x0000000406067981 */ /* 0x000ea4000c1e1b00 */
[----:B------:R-:W-:-:S05]  /*0180*/  IMAD.WIDE R4, R9, 0x8, R4 ;  /* 0x0000000809047825 */ /* 0x000fca00078e0204 */
[----:B------:R-:W3:Y:S01]  /*0190*/  LDG.E.64 R8, desc[UR4][R4.64] ;  /* 0x0000000404087981 */ /* 0x000ee2000c1e1b00 */
[C---:B--2---:R-:W-:Y:S01]  /*01a0*/  FMUL R11, R3.reuse, R7 ;  /* 0x00000007030b7220 */ /* 0x044fe20000400000 */
[----:B------:R-:W-:-:S03]  /*01b0*/  FMUL R0, R3, R6 ;  /* 0x0000000603007220 */ /* 0x000fc60000400000 */
[C---:B------:R-:W-:Y:S01]  /*01c0*/  FFMA R11, R2.reuse, R6, R11 ;  /* 0x00000006020b7223 */ /* 0x040fe2000000000b */
[----:B------:R-:W-:-:S03]  /*01d0*/  FFMA R0, R2, R7, -R0 ;  /* 0x0000000702007223 */ /* 0x000fc60000000800 */
[----:B---3--:R-:W-:Y:S01]  /*01e0*/  FADD R8, R8, -R11 ;  /* 0x8000000b08087221 */ /* 0x008fe20000000000 */
[----:B------:R-:W-:-:S05]  /*01f0*/  FADD R9, R9, -R0 ;  /* 0x8000000009097221 */ /* 0x000fca0000000000 */
[----:B------:R-:W-:Y:S01]  /*0200*/  STG.E.64 desc[UR4][R4.64], R8 ;  /* 0x0000000804007986 */ /* 0x000fe2000c101b04 */
[----:B------:R-:W-:Y:S05]  /*0210*/  EXIT ;  /* 0x000000000000794d */ /* 0x000fea0003800000 */
.L_x_42:
        /* <DEDUP_REMOVED lines=14> */
.L_x_62:


//--------------------- .text._Z5cInv1P6float2S0_ii --------------------------
	.section	.text._Z5cInv1P6float2S0_ii,"ax",@progbits
	.align	128
        .global         _Z5cInv1P6float2S0_ii
        .type           _Z5cInv1P6float2S0_ii,@function
        .size           _Z5cInv1P6float2S0_ii,(.L_x_55 - _Z5cInv1P6float2S0_ii)
        .other          _Z5cInv1P6float2S0_ii,@"STO_CUDA_ENTRY STV_DEFAULT"
_Z5cInv1P6float2S0_ii:
.text._Z5cInv1P6float2S0_ii:
[----:B------:R-:W-:Y:S01]  /*0000*/  LDC R1, c[0x0][0x37c] ;  /* 0x0000df00ff017b82 */ /* 0x000fe20000000800 */
[----:B------:R-:W0:Y:S07]  /*0010*/  S2R R0, SR_TID.X ;  /* 0x0000000000007919 */ /* 0x000e2e0000002100 */
[----:B------:R-:W1:Y:S01]  /*0020*/  LDC R7, c[0x0][0x390] ;  /* 0x0000e400ff077b82 */ /* 0x000e620000000800 */
[----:B------:R-:W0:Y:S01]  /*0030*/  LDCU UR4, c[0x0][0x360] ;  /* 0x00006c00ff0477ac */ /* 0x000e220008000800 */
[----:B------:R-:W0:Y:S06]  /*0040*/  S2R R3, SR_CTAID.X ;  /* 0x0000000000037919 */ /* 0x000e2c0000002500 */
[----:B------:R-:W1:Y:S02]  /*0050*/  LDC R6, c[0x0][0x394] ;  /* 0x0000e500ff067b82 */ /* 0x000e640000000800 */
[----:B-1----:R-:W-:-:S02]  /*0060*/  IMAD R5, R7, R6, R7 ;  /* 0x0000000607057224 */ /* 0x002fc400078e0207 */
[----:B0-----:R-:W-:Y:S01]  /*0070*/  IMAD R0, R3, UR4, R0 ;  /* 0x0000000403007c24 */ /* 0x001fe2000f8e0200 */
[----:B------:R-:W0:Y:S03]  /*0080*/  LDCU.64 UR4, c[0x0][0x358] ;  /* 0x00006b00ff0477ac */ /* 0x000e260008000a00 */
[----:B------:R-:W1:Y:S01]  /*0090*/  LDC.64 R2, c[0x0][0x380] ;  /* 0x0000e000ff027b82 */ /* 0x000e620000000a00 */
[----:B------:R-:W-:-:S13]  /*00a0*/  ISETP.NE.AND P0, PT, R0, R7, PT ;  /* 0x000000070000720c */ /* 0x000fda0003f05270 */
[----:B------:R-:W2:Y:S01]  /*00b0*/  @!P0 LDC.64 R8, c[0x0][0x388] ;  /* 0x0000e200ff088b82 */ /* 0x000ea20000000a00 */
[----:B------:R-:W-:Y:S01]  /*00c0*/  @!P0 MOV R11, 0x3f800000 ;  /* 0x3f800000000b8802 */ /* 0x000fe20000000f00 */
[----:B-1----:R-:W-:-:S04]  /*00d0*/  IMAD.WIDE R2, R5, 0x8, R2 ;  /* 0x0000000805027825 */ /* 0x002fc800078e0202 */
[----:B--2---:R-:W-:Y:S02]  /*00e0*/  @!P0 IMAD.WIDE R8, R5, 0x8, R8 ;  /* 0x0000000805088825 */ /* 0x004fe400078e0208 */
[----:B------:R-:W1:Y:S03]  /*00f0*/  LDC.64 R4, c[0x0][0x388] ;  /* 0x0000e200ff047b82 */ /* 0x000e660000000a00 */
[----:B0-----:R0:W-:Y:S04]  /*0100*/  @!P0 STG.E desc[UR4][R8.64], R11 ;  /* 0x0000000b08008986 */ /* 0x0011e8000c101904 */
[----:B------:R-:W2:Y:S01]  /*0110*/  LDG.E.64 R2, desc[UR4][R2.64] ;  /* 0x0000000402027981 */ /* 0x000ea2000c1e1b00 */
[----:B------:R-:W-:-:S04]  /*0120*/  IMAD R7, R0, R6, R7 ;  /* 0x0000000600077224 */ /* 0x000fc800078e0207 */
[----:B-1----:R-:W-:-:S05]  /*0130*/  IMAD.WIDE R4, R7, 0x8, R4 ;  /* 0x0000000807047825 */ /* 0x002fca00078e0204 */
[----:B------:R0:W5:Y:S01]  /*0140*/  LDG.E.64 R6, desc[UR4][R4.64] ;  /* 0x0000000404067981 */ /* 0x000162000c1e1b00 */
[----:B--2---:R-:W-:-:S05]  /*0150*/  FADD R0, |R2|, |R3| ;  /* 0x4000000302007221 */ /* 0x004fca0000000200 */
[----:B------:R-:W-:-:S04]  /*0160*/  IADD3 R10, PT, PT, R0, 0x1800000, RZ ;  /* 0x01800000000a7810 */ /* 0x000fc80007ffe0ff */
[----:B------:R-:W-:-:S04]  /*0170*/  LOP3.LUT R10, R10, 0x7f800000, RZ, 0xc0, !PT ;  /* 0x7f8000000a0a7812 */ /* 0x000fc800078ec0ff */
[----:B------:R-:W-:-:S13]  /*0180*/  ISETP.GT.U32.AND P0, PT, R10, 0x1ffffff, PT ;  /* 0x01ffffff0a00780c */ /* 0x000fda0003f04070 */
[----:B0-----:R-:W-:Y:S05]  /*0190*/  @P0 BRA `(.L_x_43) ;  /* 0x0000000000100947 */ /* 0x001fea0003800000 */
[----:B------:R-:W-:-:S07]  /*01a0*/  MOV R8, 0x1c0 ;  /* 0x000001c000087802 */ /* 0x000fce0000000f00 */
[----:B-----5:R-:W-:Y:S05]  /*01b0*/  CALL.REL.NOINC `($__internal_3_$__cuda_sm20_rcp_rn_f32_slowpath) ;  /* 0x0000000000807944 */ /* 0x020fea0003c00000 */
[----:B------:R-:W-:Y:S01]  /*01c0*/  IMAD.MOV.U32 R8, RZ, RZ, R0 ;  /* 0x000000ffff087224 */ /* 0x000fe200078e0000 */
[----:B------:R-:W-:Y:S06]  /*01d0*/  BRA `(.L_x_44) ;  /* 0x0000000000107947 */ /* 0x000fec0003800000 */
.L_x_43:
[----:B------:R-:W0:Y:S02]  /*01e0*/  MUFU.RCP R9, R0 ;  /* 0x0000000000097308 */ /* 0x000e240000001000 */
[----:B0-----:R-:W-:-:S04]  /*01f0*/  FFMA R8, R0, R9, -1 ;  /* 0xbf80000000087423 */ /* 0x001fc80000000009 */
[----:B------:R-:W-:-:S04]  /*0200*/  FADD.FTZ R8, -R8, -RZ ;  /* 0x800000ff08087221 */ /* 0x000fc80000010100 */
[----:B------:R-:W-:-:S07]  /*0210*/  FFMA R8, R9, R8, R9 ;  /* 0x0000000809087223 */ /* 0x000fce0000000009 */
.L_x_44:
[-C--:B------:R-:W-:Y:S01]  /*0220*/  FMUL R3, R3, R8.reuse ;  /* 0x0000000803037220 */ /* 0x080fe20000400000 */
[-C--:B------:R-:W-:Y:S01]  /*0230*/  FMUL R2, R2, R8.reuse ;  /* 0x0000000802027220 */ /* 0x080fe20000400000 */
[-C--:B-----5:R-:W-:Y:S01]  /*0240*/  FMUL R6, R6, R8.reuse ;  /* 0x0000000806067220 */ /* 0x0a0fe20000400000 */
[----:B------:R-:W-:Y:S01]  /*0250*/  FMUL R7, R7, R8 ;  /* 0x0000000807077220 */ /* 0x000fe20000400000 */
[----:B------:R-:W-:-:S04]  /*0260*/  FMUL R9, R3, R3 ;  /* 0x0000000303097220 */ /* 0x000fc80000400000 */
[----:B------:R-:W-:-:S05]  /*0270*/  FFMA R11, R2, R2, R9 ;  /* 0x00000002020b7223 */ /* 0x000fca0000000009 */
[----:B------:R-:W-:-:S04]  /*0280*/  IADD3 R0, PT, PT, R11, 0x1800000, RZ ;  /* 0x018000000b007810 */ /* 0x000fc80007ffe0ff */
[----:B------:R-:W-:-:S04]  /*0290*/  LOP3.LUT R0, R0, 0x7f800000, RZ, 0xc0, !PT ;  /* 0x7f80000000007812 */ /* 0x000fc800078ec0ff */
[----:B------:R-:W-:-:S13]  /*02a0*/  ISETP.GT.U32.AND P0, PT, R0, 0x1ffffff, PT ;  /* 0x01ffffff0000780c */ /* 0x000fda0003f04070 */
[----:B------:R-:W-:Y:S05]  /*02b0*/  @P0 BRA `(.L_x_45) ;  /* 0x0000000000100947 */ /* 0x000fea0003800000 */
[----:B------:R-:W-:Y:S01]  /*02c0*/  IMAD.MOV.U32 R0, RZ, RZ, R11 ;  /* 0x000000ffff007224 */ /* 0x000fe200078e000b */
[----:B------:R-:W-:-:S07]  /*02d0*/  MOV R8, 0x2f0 ;  /* 0x000002f000087802 */ /* 0x000fce0000000f00 */
[----:B------:R-:W-:Y:S05]  /*02e0*/  CALL.REL.NOINC `($__internal_3_$__cuda_sm20_rcp_rn_f32_slowpath) ;  /* 0x0000000000347944 */ /* 0x000fea0003c00000 */
[----:B------:R-:W-:Y:S05]  /*02f0*/  BRA `(.L_x_46) ;  /* 0x0000000000107947 */ /* 0x000fea0003800000 */
.L_x_45:
[----:B------:R-:W0:Y:S02]  /*0300*/  MUFU.RCP R0, R11 ;  /* 0x0000000b00007308 */ /* 0x000e240000001000 */
[----:B0-----:R-:W-:-:S04]  /*0310*/  FFMA R8, R11, R0, -1 ;  /* 0xbf8000000b087423 */ /* 0x001fc80000000000 */
[----:B------:R-:W-:-:S04]  /*0320*/  FADD.FTZ R9, -R8, -RZ ;  /* 0x800000ff08097221 */ /* 0x000fc80000010100 */
[----:B------:R-:W-:-:S07]  /*0330*/  FFMA R0, R0, R9, R0 ;  /* 0x0000000900007223 */ /* 0x000fce0000000000 */
.L_x_46:
        /* <DEDUP_REMOVED lines=8> */
        .weak           $__internal_3_$__cuda_sm20_rcp_rn_f32_slowpath
        .type           $__internal_3_$__cuda_sm20_rcp_rn_f32_slowpath,@function
        .size           $__internal_3_$__cuda_sm20_rcp_rn_f32_slowpath,(.L_x_55 - $__internal_3_$__cuda_sm20_rcp_rn_f32_slowpath)
$__internal_3_$__cuda_sm20_rcp_rn_f32_slowpath:
[----:B------:R-:W-:-:S04]  /*03c0*/  SHF.L.U32 R9, R0, 0x1, RZ ;  /* 0x0000000100097819 */ /* 0x000fc800000006ff */
        /* <DEDUP_REMOVED lines=14> */
.L_x_47:
        /* <DEDUP_REMOVED lines=16> */
[----:B------:R-:W-:Y:S02]  /*05b0*/  LOP3.LUT R14, R14, R11, RZ, 0xc0, !PT ;  /* 0x0000000b0e0e7212 */ /* 0x000fe400078ec0ff */
[----:B------:R-:W-:-:S02]  /*05c0*/  IADD3 R12, PT, PT, -R12, RZ, RZ ;  /* 0x000000ff0c0c7210 */ /* 0x000fc40007ffe1ff */
[-C--:B------:R-:W-:Y:S02]  /*05d0*/  SHF.R.U32.HI R14, RZ, R15.reuse, R14 ;  /* 0x0000000fff0e7219 */ /* 0x080fe4000001160e */
[----:B------:R-:W-:Y:S02]  /*05e0*/  LOP3.LUT P1, RZ, R12, R15, R11, 0xf8, !PT ;  /* 0x0000000f0cff7212 */ /* 0x000fe4000782f80b */
[C---:B------:R-:W-:Y:S02]  /*05f0*/  LOP3.LUT P0, RZ, R14.reuse, 0x1, RZ, 0xc0, !PT ;  /* 0x000000010eff7812 */ /* 0x040fe4000780c0ff */
[----:B------:R-:W-:-:S04]  /*0600*/  LOP3.LUT P2, RZ, R14, 0x2, RZ, 0xc0, !PT ;  /* 0x000000020eff7812 */ /* 0x000fc8000784c0ff */
[----:B------:R-:W-:Y:S02]  /*0610*/  PLOP3.LUT P0, PT, P0, P1, P2, 0xe0, 0x0 ;  /* 0x000000000000781c */ /* 0x000fe40000703c20 */
[----:B------:R-:W-:Y:S02]  /*0620*/  LOP3.LUT P1, RZ, R0, 0x7fffff, RZ, 0xc0, !PT ;  /* 0x007fffff00ff7812 */ /* 0x000fe4000782c0ff */
[----:B------:R-:W-:-:S05]  /*0630*/  SEL R10, RZ, 0x1, !P0 ;  /* 0x00000001ff0a7807 */ /* 0x000fca0004000000 */
[----:B------:R-:W-:-:S05]  /*0640*/  IMAD.MOV R10, RZ, RZ, -R10 ;  /* 0x000000ffff0a7224 */ /* 0x000fca00078e0a0a */
[----:B------:R-:W-:Y:S02]  /*0650*/  ISETP.GE.AND P0, PT, R10, RZ, PT ;  /* 0x000000ff0a00720c */ /* 0x000fe40003f06270 */
[----:B------:R-:W-:-:S04]  /*0660*/  IADD3 R10, PT, PT, R9, -0xfc, RZ ;  /* 0xffffff04090a7810 */ /* 0x000fc80007ffe0ff */
[----:B------:R-:W-:-:S07]  /*0670*/  SHF.R.U32.HI R9, RZ, R10, R11 ;  /* 0x0000000aff097219 */ /* 0x000fce000001160b */
[----:B------:R-:W-:-:S05]  /*0680*/  @!P0 IADD3 R9, PT, PT, R9, 0x1, RZ ;  /* 0x0000000109098810 */ /* 0x000fca0007ffe0ff */
[----:B------:R-:W-:-:S05]  /*0690*/  @!P1 IMAD.SHL.U32 R9, R9, 0x2, RZ ;  /* 0x0000000209099824 */ /* 0x000fca00078e00ff */
[----:B------:R-:W-:Y:S01]  /*06a0*/  LOP3.LUT R9, R9, 0x80000000, R0, 0xf8, !PT ;  /* 0x8000000009097812 */ /* 0x000fe200078ef800 */
[----:B------:R-:W-:Y:S06]  /*06b0*/  BRA `(.L_x_48) ;  /* 0x0000000000047947 */ /* 0x000fec0003800000 */
.L_x_49:
[----:B------:R0:W1:Y:S02]  /*06c0*/  MUFU.RCP R9, R0 ;  /* 0x0000000000097308 */ /* 0x0000640000001000 */
.L_x_48:
[----:B0123--:R-:W-:Y:S02]  /*06d0*/  MOV R0, R9 ;  /* 0x0000000900007202 */ /* 0x00ffe40000000f00 */
[----:B------:R-:W-:-:S04]  /*06e0*/  MOV R9, 0x0 ;  /* 0x0000000000097802 */ /* 0x000fc80000000f00 */
[----:B------:R-:W-:Y:S05]  /*06f0*/  RET.REL.NODEC R8 `(_Z5cInv1P6float2S0_ii) ;  /* 0xfffffff808407950 */ /* 0x000fea0003c3ffff */
.L_x_50:
        /* <DEDUP_REMOVED lines=16> */
.L_x_55:


//--------------------- .text._Z5cInv2P6float2S0_ii --------------------------
	.section	.text._Z5cInv2P6float2S0_ii,"ax",@progbits
	.align	128
        .global         _Z5cInv2P6float2S0_ii
        .type           _Z5cInv2P6float2S0_ii,@function
        .size           _Z5cInv2P6float2S0_ii,(.L_x_64 - _Z5cInv2P6float2S0_ii)
        .other          _Z5cInv2P6float2S0_ii,@"STO_CUDA_ENTRY STV_DEFAULT"
_Z5cInv2P6float2S0_ii:
.text._Z5cInv2P6float2S0_ii:
[----:B------:R-:W-:Y:S01]  /*0000*/  LDC R1, c[0x0][0x37c] ;  /* 0x0000df00ff017b82 */ /* 0x000fe20000000800 */
[----:B------:R-:W0:Y:S01]  /*0010*/  S2R R0, SR_TID.X ;  /* 0x0000000000007919 */ /* 0x000e220000002100 */
[----:B------:R-:W0:Y:S01]  /*0020*/  LDCU UR4, c[0x0][0x360] ;  /* 0x00006c00ff0477ac */ /* 0x000e220008000800 */
[----:B------:R-:W0:Y:S01]  /*0030*/  S2R R3, SR_CTAID.X ;  /* 0x0000000000037919 */ /* 0x000e220000002500 */
[----:B------:R-:W1:Y:S01]  /*0040*/  LDCU UR5, c[0x0][0x364] ;  /* 0x00006c80ff0577ac */ /* 0x000e620008000800 */
[----:B------:R-:W1:Y:S01]  /*0050*/  S2R R8, SR_TID.Y ;  /* 0x0000000000087919 */ /* 0x000e620000002200 */
[----:B------:R-:W2:Y:S01]  /*0060*/  LDCU UR6, c[0x0][0x390] ;  /* 0x00007200ff0677ac */ /* 0x000ea20008000800 */
[----:B------:R-:W1:Y:S01]  /*0070*/  S2R R5, SR_CTAID.Y ;  /* 0x0000000000057919 */ /* 0x000e620000002600 */
[----:B0-----:R-:W-:-:S05]  /*0080*/  IMAD R0, R3, UR4, R0 ;  /* 0x0000000403007c24 */ /* 0x001fca000f8e0200 */
[----:B--2---:R-:W-:Y:S01]  /*0090*/  IADD3.X R9, PT, PT, R0, UR6, RZ, PT, !PT ;  /* 0x0000000600097c10 */ /* 0x004fe2000bffe4ff */
[----:B-1----:R-:W-:-:S05]  /*00a0*/  IMAD R8, R5, UR5, R8 ;  /* 0x0000000505087c24 */ /* 0x002fca000f8e0208 */
[----:B------:R-:W-:-:S13]  /*00b0*/  ISETP.GE.AND P0, PT, R9, R8, PT ;  /* 0x000000080900720c */ /* 0x000fda0003f06270 */
[----:B------:R-:W-:Y:S05]  /*00c0*/  @!P0 EXIT ;  /* 0x000000000000894d */ /* 0x000fea0003800000 */
[----:B------:R-:W0:Y:S01]  /*00d0*/  LDC R0, c[0x0][0x394] ;  /* 0x0000e500ff007b82 */ /* 0x000e220000000800 */
[----:B------:R-:W1:Y:S07]  /*00e0*/  LDCU.64 UR4, c[0x0][0x358] ;  /* 0x00006b00ff0477ac */ /* 0x000e6e0008000a00 */
[----:B------:R-:W2:Y:S08]  /*00f0*/  LDC.64 R2, c[0x0][0x388] ;  /* 0x0000e200ff027b82 */ /* 0x000eb00000000a00 */
[----:B------:R-:W3:Y:S01]  /*0100*/  LDC.64 R6, c[0x0][0x380] ;  /* 0x0000e000ff067b82 */ /* 0x000ee20000000a00 */
[----:B0-----:R-:W-:-:S02]  /*0110*/  IMAD R5, R8, R0, UR6 ;  /* 0x0000000608057e24 */ /* 0x001fc4000f8e0200 */
[--C-:B------:R-:W-:Y:S02]  /*0120*/  IMAD R11, R0, UR6, R9.reuse ;  /* 0x00000006000b7c24 */ /* 0x100fe4000f8e0209 */
[----:B------:R-:W-:Y:S02]  /*0130*/  IMAD R9, R8, R0, R9 ;  /* 0x0000000008097224 */ /* 0x000fe400078e0209 */
[----:B--2---:R-:W-:-:S06]  /*0140*/  IMAD.WIDE R4, R5, 0x8, R2 ;  /* 0x0000000805047825 */ /* 0x004fcc00078e0202 */
[----:B-1----:R-:W2:Y:S01]  /*0150*/  LDG.E.64 R4, desc[UR4][R4.64] ;  /* 0x0000000404047981 */ /* 0x002ea2000c1e1b00 */
[----:B---3--:R-:W-:-:S06]  /*0160*/  IMAD.WIDE R6, R11, 0x8, R6 ;  /* 0x000000080b067825 */ /* 0x008fcc00078e0206 */
[----:B------:R-:W2:Y:S01]  /*0170*/  LDG.E.64 R6, desc[UR4][R6.64] ;  /* 0x0000000406067981 */ /* 0x000ea2000c1e1b00 */
[----:B------:R-:W-:-:S05]  /*0180*/  IMAD.WIDE R2, R9, 0x8, R2 ;  /* 0x0000000809027825 */ /* 0x000fca00078e0202 */
[----:B------:R-:W3:Y:S01]  /*0190*/  LDG.E.64 R8, desc[UR4][R2.64] ;  /* 0x0000000402087981 */ /* 0x000ee2000c1e1b00 */
[-C--:B--2---:R-:W-:Y:S01]  /*01a0*/  FMUL R11, R5, R7.reuse ;  /* 0x00000007050b7220 */ /* 0x084fe20000400000 */
[----:B------:R-:W-:-:S03]  /*01b0*/  FMUL R0, R4, R7 ;  /* 0x0000000704007220 */ /* 0x000fc60000400000 */
[-C--:B------:R-:W-:Y:S01]  /*01c0*/  FFMA R11, R4, R6.reuse, -R11 ;  /* 0x00000006040b7223 */ /* 0x080fe2000000080b */
[----:B------:R-:W-:-:S03]  /*01d0*/  FFMA R0, R5, R6, R0 ;  /* 0x0000000605007223 */ /* 0x000fc60000000000 */
[----:B---3--:R-:W-:Y:S01]  /*01e0*/  FADD R8, R8, -R11 ;  /* 0x8000000b08087221 */ /* 0x008fe20000000000 */
[----:B------:R-:W-:-:S05]  /*01f0*/  FADD R9, R9, -R0 ;  /* 0x8000000009097221 */ /* 0x000fca0000000000 */
[----:B------:R-:W-:Y:S01]  /*0200*/  STG.E.64 desc[UR4][R2.64], R8 ;  /* 0x0000000802007986 */ /* 0x000fe2000c101b04 */
[----:B------:R-:W-:Y:S05]  /*0210*/  EXIT ;  /* 0x000000000000794d */ /* 0x000fea0003800000 */
.L_x_51:
        /* <DEDUP_REMOVED lines=14> */
.L_x_64:


//--------------------- .nv.global.init           --------------------------
	.section	.nv.global.init,"aw",@progbits
	.align	4
.nv.global.init:
	.type		__cudart_i2opi_f,@object
	.size		__cudart_i2opi_f,(.L_0 - __cudart_i2opi_f)
__cudart_i2opi_f:
        /*0000*/ 	.byte	0x41, 0x90, 0x43, 0x3c, 0x99, 0x95, 0x62, 0xdb, 0xc0, 0xdd, 0x34, 0xf5, 0xd1, 0x57, 0x27, 0xfc
        /*0010*/ 	.byte	0x29, 0x15, 0x44, 0x4e, 0x6e, 0x83, 0xf9, 0xa2
.L_0:


//--------------------- .nv.shared.reserved.0     --------------------------
	.section	.nv.shared.reserved.0,"aw",@nobits
	.weak		__nv_reservedSMEM_offset_0_alias
	.size		__nv_reservedSMEM_offset_0_alias, 0, 64
	.other		__nv_reservedSMEM_offset_0_alias,@"STO_CUDA_RESERVED_SHARED STV_DEFAULT"
__nv_reservedSMEM_offset_0_alias:
	.zero		0
	.zero		64


//--------------------- .nv.constant0._Z29Ltriangle_complex_matrix_multPK6float2S1_PS_iii --------------------------
	.section	.nv.constant0._Z29Ltriangle_complex_matrix_multPK6float2S1_PS_iii,"a",@progbits
	.sectionflags	@""
	.align	4
.nv.constant0._Z29Ltriangle_complex_matrix_multPK6float2S1_PS_iii:
	.zero		932


//--------------------- .nv.constant0._Z19complex_matrix_multPK6float2S1_PS_iii --------------------------
	.section	.nv.constant0._Z19complex_matrix_multPK6float2S1_PS_iii,"a",@progbits
	.sectionflags	@""
	.align	4
.nv.constant0._Z19complex_matrix_multPK6float2S1_PS_iii:
	.zero		932


//--------------------- .nv.constant0._Z14complex_changeP6float2i --------------------------
	.section	.nv.constant0._Z14complex_changeP6float2i,"a",@progbits
	.sectionflags	@""
	.align	4
.nv.constant0._Z14complex_changeP6float2i:
	.zero		908


//--------------------- .nv.constant0._Z19hermitian_transposePK6float2PS_ii --------------------------
	.section	.nv.constant0._Z19hermitian_transposePK6float2PS_ii,"a",@progbits
	.sectionflags	@""
	.align	4
.nv.constant0._Z19hermitian_transposePK6float2PS_ii:
	.zero		920


//--------------------- .nv.constant0._Z5bCholP6float2ii --------------------------
	.section	.nv.constant0._Z5bCholP6float2ii,"a",@progbits
	.sectionflags	@""
	.align	4
.nv.constant0._Z5bCholP6float2ii:
	.zero		912


//--------------------- .nv.constant0._Z6bChol2P6float2ii --------------------------
	.section	.nv.constant0._Z6bChol2P6float2ii,"a",@progbits
	.sectionflags	@""
	.align	4
.nv.constant0._Z6bChol2P6float2ii:
	.zero		912


//--------------------- .nv.constant0._Z6bChol3P6float2ii --------------------------
	.section	.nv.constant0._Z6bChol3P6float2ii,"a",@progbits
	.sectionflags	@""
	.align	4
.nv.constant0._Z6bChol3P6float2ii:
	.zero		912


//--------------------- .nv.constant0._Z5cInv1P6float2S0_ii --------------------------
	.section	.nv.constant0._Z5cInv1P6float2S0_ii,"a",@progbits
	.sectionflags	@""
	.align	4
.nv.constant0._Z5cInv1P6float2S0_ii:
	.zero		920


//--------------------- .nv.constant0._Z5cInv2P6float2S0_ii --------------------------
	.section	.nv.constant0._Z5cInv2P6float2S0_ii,"a",@progbits
	.sectionflags	@""
	.align	4
.nv.constant0._Z5cInv2P6float2S0_ii:
	.zero		920


//--------------------- SYMBOLS --------------------------

	.type		.nv.reservedSmem.offset0,@object
	.size		.nv.reservedSmem.offset0,0x4
